def matmul_kernel(
    a_ptr,
    b_ptr,
    c_ptr,
    M,
    N,
    K,
    stride_am,
    stride_ak,
    stride_bk,
    stride_bn,
    stride_cm,
    stride_cn,
    BLOCK_M: tl.constexpr,
    BLOCK_N: tl.constexpr,
    BLOCK_K: tl.constexpr,
    GROUP_M: tl.constexpr,
):
    pid = tl.program_id(axis=0)
    num_pid_m = tl.cdiv(M, BLOCK_M)
    num_pid_n = tl.cdiv(N, BLOCK_N)
    num_pid_in_group = GROUP_M * num_pid_n
    group_id = pid // num_pid_in_group
    first_pid_m = group_id * GROUP_M
    group_size_m = min(num_pid_m - first_pid_m, GROUP_M)
    pid_m = first_pid_m + ((pid % num_pid_in_group) % group_size_m)
    pid_n = (pid % num_pid_in_group) // group_size_m

    offs_am = (pid_m * BLOCK_M + tl.arange(0, BLOCK_M)) % M
    offs_bn = (pid_n * BLOCK_N + tl.arange(0, BLOCK_N)) % N
    offs_k = tl.arange(0, BLOCK_K)
    a_ptrs = a_ptr + offs_am[:, None] * stride_am + offs_k[None, :] * stride_ak
    b_ptrs = b_ptr + offs_k[:, None] * stride_bk + offs_bn[None, :] * stride_bn

    acc = tl.zeros((BLOCK_M, BLOCK_N), dtype=tl.float32)
    for kk in range(0, tl.cdiv(K, BLOCK_K)):
        a = tl.load(a_ptrs, mask=offs_k[None, :] < K - kk * BLOCK_K, other=0.0)
        b = tl.load(b_ptrs, mask=offs_k[:, None] < K - kk * BLOCK_K, other=0.0)
        acc = tl.dot(a, b, acc)
        a_ptrs += BLOCK_K * stride_ak
        b_ptrs += BLOCK_K * stride_bk

    c = acc.to(c_ptr.dtype.element_ty)
    offs_cm = pid_m * BLOCK_M + tl.arange(0, BLOCK_M)
    offs_cn = pid_n * BLOCK_N + tl.arange(0, BLOCK_N)
    c_ptrs = c_ptr + offs_cm[:, None] * stride_cm + offs_cn[None, :] * stride_cn
    mask = (offs_cm[:, None] < M) & (offs_cn[None, :] < N)
    tl.store(c_ptrs, c, mask=mask)

# config = {"BLOCK_K": 128, "BLOCK_M": 64, "BLOCK_N": 64, "GROUP_M": 8, "arch": "sm_100", "dtype": "bf16", "num_ctas": 1, "num_stages": 3, "num_warps": 16}
# arch = sm_100


// ===== COMPILED SASS (sm_100a) =====

	.target	sm_100a

	.elftype	@"ET_EXEC"


//--------------------- .note.nv.tkinfo           --------------------------
	.section	.note.nv.tkinfo,"",@"SHT_NOTE"
	.sectionflags	@"SHF_NOTE_NV_TKINFO"
	.tkinfo
        /*0018*/ 	.word	0x00000081
        /*0030*/ 	.string	""
        /*0030*/ 	.string	"ptxas-blackwell"
        /*0030*/ 	.string	"Cuda compilation tools, release 12.9, V12.9.86"
        /*0030*/ 	.string	"Build cuda_12.9.r12.9/compiler.36037853_0"
        /*0030*/ 	.string	"-v  -suppress-debug-info  -lineinfo  -arch sm_100a "



//--------------------- .note.nv.cuver            --------------------------
	.section	.note.nv.cuver,"",@"SHT_NOTE"
	.sectionflags	@"SHF_NOTE_NV_CUVER"
        /*0018*/ 	.short	0x0001
        /*001a*/ 	.short	0x0064
        /*001c*/ 	.short	0x0001
        /*001e*/ 	.short	0x0000
        /*0020*/ 	.short	0x0001
        /*0022*/ 	.short	0x0000


//--------------------- .nv.info                  --------------------------
	.section	.nv.info,"",@"SHT_CUDA_INFO"
	.align	4


	//----- nvinfo : EIATTR_REGCOUNT
	.align		4
        /*0000*/ 	.byte	0x04, 0x2f
        /*0002*/ 	.short	(.L_1 - .L_0)
	.align		4
.L_0:
        /*0004*/ 	.word	index@(matmul_kernel)
        /*0008*/ 	.word	0x00000080


	//----- nvinfo : EIATTR_FRAME_SIZE
	.align		4
.L_1:
        /*000c*/ 	.byte	0x04, 0x11
        /*000e*/ 	.short	(.L_3 - .L_2)
	.align		4
.L_2:
        /*0010*/ 	.word	index@(matmul_kernel)
        /*0014*/ 	.word	0x00000000


	//----- nvinfo : EIATTR_MIN_STACK_SIZE
	.align		4
.L_3:
        /*0018*/ 	.byte	0x04, 0x12
        /*001a*/ 	.short	(.L_5 - .L_4)
	.align		4
.L_4:
        /*001c*/ 	.word	index@(matmul_kernel)
        /*0020*/ 	.word	0x00000000
.L_5:


//--------------------- .nv.info.matmul_kernel    --------------------------
	.section	.nv.info.matmul_kernel,"",@"SHT_CUDA_INFO"
	.sectionflags	@""
	.align	4


	//----- nvinfo : EIATTR_CUDA_API_VERSION
	.align		4
        /*0000*/ 	.byte	0x04, 0x37
        /*0002*/ 	.short	(.L_7 - .L_6)
.L_6:
        /*0004*/ 	.word	0x00000081


	//----- nvinfo : EIATTR_KPARAM_INFO
	.align		4
.L_7:
        /*0008*/ 	.byte	0x04, 0x17
        /*000a*/ 	.short	(.L_9 - .L_8)
.L_8:
        /*000c*/ 	.word	0x00000000
        /*0010*/ 	.short	0x000d
        /*0012*/ 	.short	0x0048
        /*0014*/ 	.byte	0x00, 0xf4, 0x21, 0x00


	//----- nvinfo : EIATTR_KPARAM_INFO
	.align		4
.L_9:
        /*0018*/ 	.byte	0x04, 0x17
        /*001a*/ 	.short	(.L_11 - .L_10)
.L_10:
        /*001c*/ 	.word	0x00000000
        /*0020*/ 	.short	0x000c
        /*0022*/ 	.short	0x0040
        /*0024*/ 	.byte	0x00, 0xf4, 0x21, 0x00


	//----- nvinfo : EIATTR_KPARAM_INFO
	.align		4
.L_11:
        /*0028*/ 	.byte	0x04, 0x17
        /*002a*/ 	.short	(.L_13 - .L_12)
.L_12:
        /*002c*/ 	.word	0x00000000
        /*0030*/ 	.short	0x000b
        /*0032*/ 	.short	0x0038
        /*0034*/ 	.byte	0x00, 0xf0, 0x11, 0x00


	//----- nvinfo : EIATTR_KPARAM_INFO
	.align		4
.L_13:
        /*0038*/ 	.byte	0x04, 0x17
        /*003a*/ 	.short	(.L_15 - .L_14)
.L_14:
        /*003c*/ 	.word	0x00000000
        /*0040*/ 	.short	0x000a
        /*0042*/ 	.short	0x0034
        /*0044*/ 	.byte	0x00, 0xf0, 0x11, 0x00


	//----- nvinfo : EIATTR_KPARAM_INFO
	.align		4
.L_15:
        /*0048*/ 	.byte	0x04, 0x17
        /*004a*/ 	.short	(.L_17 - .L_16)
.L_16:
        /*004c*/ 	.word	0x00000000
        /*0050*/ 	.short	0x0009
        /*0052*/ 	.short	0x0030
        /*0054*/ 	.byte	0x00, 0xf0, 0x11, 0x00


	//----- nvinfo : EIATTR_KPARAM_INFO
	.align		4
.L_17:
        /*0058*/ 	.byte	0x04, 0x17
        /*005a*/ 	.short	(.L_19 - .L_18)
.L_18:
        /*005c*/ 	.word	0x00000000
        /*0060*/ 	.short	0x0008
        /*0062*/ 	.short	0x002c
        /*0064*/ 	.byte	0x00, 0xf0, 0x11, 0x00


	//----- nvinfo : EIATTR_KPARAM_INFO
	.align		4
.L_19:
        /*0068*/ 	.byte	0x04, 0x17
        /*006a*/ 	.short	(.L_21 - .L_20)
.L_20:
        /*006c*/ 	.word	0x00000000
        /*0070*/ 	.short	0x0007
        /*0072*/ 	.short	0x0028
        /*0074*/ 	.byte	0x00, 0xf0, 0x11, 0x00


	//----- nvinfo : EIATTR_KPARAM_INFO
	.align		4
.L_21:
        /*0078*/ 	.byte	0x04, 0x17
        /*007a*/ 	.short	(.L_23 - .L_22)
.L_22:
        /*007c*/ 	.word	0x00000000
        /*0080*/ 	.short	0x0006
        /*0082*/ 	.short	0x0024
        /*0084*/ 	.byte	0x00, 0xf0, 0x11, 0x00


	//----- nvinfo : EIATTR_KPARAM_INFO
	.align		4
.L_23:
        /*0088*/ 	.byte	0x04, 0x17
        /*008a*/ 	.short	(.L_25 - .L_24)
.L_24:
        /*008c*/ 	.word	0x00000000
        /*0090*/ 	.short	0x0005
        /*0092*/ 	.short	0x0020
        /*0094*/ 	.byte	0x00, 0xf0, 0x11, 0x00


	//----- nvinfo : EIATTR_KPARAM_INFO
	.align		4
.L_25:
        /*0098*/ 	.byte	0x04, 0x17
        /*009a*/ 	.short	(.L_27 - .L_26)
.L_26:
        /*009c*/ 	.word	0x00000000
        /*00a0*/ 	.short	0x0004
        /*00a2*/ 	.short	0x001c
        /*00a4*/ 	.byte	0x00, 0xf0, 0x11, 0x00


	//----- nvinfo : EIATTR_KPARAM_INFO
	.align		4
.L_27:
        /*00a8*/ 	.byte	0x04, 0x17
        /*00aa*/ 	.short	(.L_29 - .L_28)
.L_28:
        /*00ac*/ 	.word	0x00000000
        /*00b0*/ 	.short	0x0003
        /*00b2*/ 	.short	0x0018
        /*00b4*/ 	.byte	0x00, 0xf0, 0x11, 0x00


	//----- nvinfo : EIATTR_KPARAM_INFO
	.align		4
.L_29:
        /*00b8*/ 	.byte	0x04, 0x17
        /*00ba*/ 	.short	(.L_31 - .L_30)
.L_30:
        /*00bc*/ 	.word	0x00000000
        /*00c0*/ 	.short	0x0002
        /*00c2*/ 	.short	0x0010
        /*00c4*/ 	.byte	0x00, 0xf4, 0x21, 0x00


	//----- nvinfo : EIATTR_KPARAM_INFO
	.align		4
.L_31:
        /*00c8*/ 	.byte	0x04, 0x17
        /*00ca*/ 	.short	(.L_33 - .L_32)
.L_32:
        /*00cc*/ 	.word	0x00000000
        /*00d0*/ 	.short	0x0001
        /*00d2*/ 	.short	0x0008
        /*00d4*/ 	.byte	0x00, 0xf4, 0x21, 0x00


	//----- nvinfo : EIATTR_KPARAM_INFO
	.align		4
.L_33:
        /*00d8*/ 	.byte	0x04, 0x17
        /*00da*/ 	.short	(.L_35 - .L_34)
.L_34:
        /*00dc*/ 	.word	0x00000000
        /*00e0*/ 	.short	0x0000
        /*00e2*/ 	.short	0x0000
        /*00e4*/ 	.byte	0x00, 0xf4, 0x21, 0x00


	//----- nvinfo : EIATTR_SPARSE_MMA_MASK
	.align		4
.L_35:
        /*00e8*/ 	.byte	0x03, 0x50
        /*00ea*/ 	.short	0x0000


	//----- nvinfo : EIATTR_MAXREG_COUNT
	.align		4
        /*00ec*/ 	.byte	0x03, 0x1b
        /*00ee*/ 	.short	0x0080


	//----- nvinfo : EIATTR_NUM_BARRIERS
	.align		4
        /*00f0*/ 	.byte	0x02, 0x4c
        /*00f2*/ 	.byte	0x01
	.zero		1


	//----- nvinfo : EIATTR_VRC_CTA_INIT_COUNT
	.align		4
        /*00f4*/ 	.byte	0x02, 0x4a
	.zero		1
	.zero		1


	//----- nvinfo : EIATTR_EXIT_INSTR_OFFSETS
	.align		4
        /*00f8*/ 	.byte	0x04, 0x1c
        /*00fa*/ 	.short	(.L_37 - .L_36)


	//   ....[0]....
.L_36:
        /*00fc*/ 	.word	0x00002dc0


	//   ....[1]....
        /*0100*/ 	.word	0x00002df0


	//----- nvinfo : EIATTR_REQNTID
	.align		4
.L_37:
        /*0104*/ 	.byte	0x04, 0x10
        /*0106*/ 	.short	(.L_39 - .L_38)
.L_38:
        /*0108*/ 	.word	0x00000200
        /*010c*/ 	.word	0x00000001
        /*0110*/ 	.word	0x00000001


	//----- nvinfo : EIATTR_CBANK_PARAM_SIZE
	.align		4
.L_39:
        /*0114*/ 	.byte	0x03, 0x19
        /*0116*/ 	.short	0x0050


	//----- nvinfo : EIATTR_PARAM_CBANK
	.align		4
        /*0118*/ 	.byte	0x04, 0x0a
        /*011a*/ 	.short	(.L_41 - .L_40)
	.align		4
.L_40:
        /*011c*/ 	.word	index@(.nv.constant0.matmul_kernel)
        /*0120*/ 	.short	0x0380
        /*0122*/ 	.short	0x0050


	//----- nvinfo : EIATTR_SW_WAR
	.align		4
.L_41:
        /*0124*/ 	.byte	0x04, 0x36
        /*0126*/ 	.short	(.L_43 - .L_42)
.L_42:
        /*0128*/ 	.word	0x00000008
.L_43:


//--------------------- .nv.compat                --------------------------
	.section	.nv.compat,"",@"SHT_CUDA_COMPAT_INFO"
	.align	4
        /*0000*/ 	.byte	0x02, 0x02, 0x01, 0x00, 0x02, 0x05, 0x05, 0x00, 0x02, 0x03, 0x00, 0x00, 0x02, 0x06, 0x01, 0x00


//--------------------- .nv.callgraph             --------------------------
	.section	.nv.callgraph,"",@"SHT_CUDA_CALLGRAPH"
	.align	4
	.sectionentsize	8
	.align		4
        /*0000*/ 	.word	0x00000000
	.align		4
        /*0004*/ 	.word	0xffffffff
	.align		4
        /*0008*/ 	.word	0x00000000
	.align		4
        /*000c*/ 	.word	0xfffffffe
	.align		4
        /*0010*/ 	.word	0x00000000
	.align		4
        /*0014*/ 	.word	0xfffffffd
	.align		4
        /*0018*/ 	.word	0x00000000
	.align		4
        /*001c*/ 	.word	0xfffffffc


//--------------------- .text.matmul_kernel       --------------------------
	.section	.text.matmul_kernel,"ax",@progbits
	.align	128
        .global         matmul_kernel
        .type           matmul_kernel,@function
        .size           matmul_kernel,(.L_x_3 - matmul_kernel)
        .other          matmul_kernel,@"STO_CUDA_ENTRY STV_DEFAULT"
matmul_kernel:
.text.matmul_kernel:
[----:B------:R-:W0:Y:S08]  /*0000*/  LDC R1, c[0x0][0x37c] ;  /* 0x0000df00ff017b82 */ /* 0x000e300000000800 */
[----:B------:R-:W1:Y:S01]  /*0010*/  LDC.64 R14, c[0x0][0x398] ;  /* 0x0000e600ff0e7b82 */ /* 0x000e620000000a00 */
[----:B------:R-:W2:Y:S01]  /*0020*/  S2R R5, SR_CTAID.X ;  /* 0x0000000000057919 */ /* 0x000ea20000002500 */
[----:B------:R-:W-:Y:S01]  /*0030*/  UMOV UR4, 0x400 ;  /* 0x0000040000047882 */ /* 0x000fe20000000000 */
[----:B------:R-:W3:Y:S05]  /*0040*/  LDCU.64 UR6, c[0x0][0x358] ;  /* 0x00006b00ff0677ac */ /* 0x000eea0008000a00 */
[----:B------:R-:W4:Y:S08]  /*0050*/  LDC R61, c[0x0][0x3a0] ;  /* 0x0000e800ff3d7b82 */ /* 0x000f300000000800 */
[----:B------:R-:W5:Y:S01]  /*0060*/  S2UR UR5, SR_CgaCtaId ;  /* 0x00000000000579c3 */ /* 0x000f620000008800 */
[----:B-1----:R-:W-:-:S05]  /*0070*/  VIADD R0, R15, 0x3f ;  /* 0x0000003f0f007836 */ /* 0x002fca0000000000 */
[----:B------:R-:W-:Y:S01]  /*0080*/  SHF.R.S32.HI R3, RZ, 0x1f, R0 ;  /* 0x0000001fff037819 */ /* 0x000fe20000011400 */
[----:B----4-:R-:W-:-:S03]  /*0090*/  VIADD R61, R61, 0x7f ;  /* 0x0000007f3d3d7836 */ /* 0x010fc60000000000 */
[----:B------:R-:W-:Y:S02]  /*00a0*/  LEA.HI R3, R3, R0, RZ, 0x6 ;  /* 0x0000000003037211 */ /* 0x000fe400078f30ff */
[----:B--2---:R-:W-:Y:S02]  /*00b0*/  IABS R8, R5 ;  /* 0x0000000500087213 */ /* 0x004fe40000000000 */
[----:B------:R-:W-:Y:S01]  /*00c0*/  SHF.R.S32.HI R3, RZ, 0x6, R3 ;  /* 0x00000006ff037819 */ /* 0x000fe20000011403 */
[----:B-----5:R-:W-:-:S04]  /*00d0*/  ULEA UR4, UR5, UR4, 0x18 ;  /* 0x0000000405047291 */ /* 0x020fc8000f8ec0ff */
[----:B------:R-:W-:-:S05]  /*00e0*/  IMAD.SHL.U32 R4, R3, 0x8, RZ ;  /* 0x0000000803047824 */ /* 0x000fca00078e00ff */
[-C--:B------:R-:W-:Y:S02]  /*00f0*/  IABS R7, R4.reuse ;  /* 0x0000000400077213 */ /* 0x080fe40000000000 */
[----:B------:R-:W-:Y:S02]  /*0100*/  IABS R10, R4 ;  /* 0x00000004000a7213 */ /* 0x000fe40000000000 */
[----:B------:R-:W1:Y:S08]  /*0110*/  I2F.RP R0, R7 ;  /* 0x0000000700007306 */ /* 0x000e700000209400 */
[----:B-1----:R-:W1:Y:S02]  /*0120*/  MUFU.RCP R0, R0 ;  /* 0x0000000000007308 */ /* 0x002e640000001000 */
[----:B-1----:R-:W-:-:S02]  /*0130*/  VIADD R2, R0, 0xffffffe ;  /* 0x0ffffffe00027836 */ /* 0x002fc40000000000 */
[----:B------:R-:W-:-:S04]  /*0140*/  IMAD.MOV R0, RZ, RZ, -R10 ;  /* 0x000000ffff007224 */ /* 0x000fc800078e0a0a */
[----:B------:R1:W2:Y:S02]  /*0150*/  F2I.FTZ.U32.TRUNC.NTZ R3, R2 ;  /* 0x0000000200037305 */ /* 0x0002a4000021f000 */
[----:B-1----:R-:W-:Y:S02]  /*0160*/  IMAD.MOV.U32 R2, RZ, RZ, RZ ;  /* 0x000000ffff027224 */ /* 0x002fe400078e00ff */
[----:B--2---:R-:W-:-:S04]  /*0170*/  IMAD.MOV R6, RZ, RZ, -R3 ;  /* 0x000000ffff067224 */ /* 0x004fc800078e0a03 */
[----:B------:R-:W-:Y:S02]  /*0180*/  IMAD R9, R6, R7, RZ ;  /* 0x0000000706097224 */ /* 0x000fe400078e02ff */
[----:B------:R-:W-:Y:S02]  /*0190*/  IMAD.MOV.U32 R6, RZ, RZ, R8 ;  /* 0x000000ffff067224 */ /* 0x000fe400078e0008 */
[----:B------:R-:W-:-:S06]  /*01a0*/  IMAD.HI.U32 R3, R3, R9, R2 ;  /* 0x0000000903037227 */ /* 0x000fcc00078e0002 */
[----:B------:R-:W-:-:S04]  /*01b0*/  IMAD.HI.U32 R3, R3, R6, RZ ;  /* 0x0000000603037227 */ /* 0x000fc800078e00ff */
[----:B------:R-:W-:-:S05]  /*01c0*/  IMAD R0, R3, R0, R6 ;  /* 0x0000000003007224 */ /* 0x000fca00078e0206 */
[----:B------:R-:W-:-:S13]  /*01d0*/  ISETP.GT.U32.AND P1, PT, R7, R0, PT ;  /* 0x000000000700720c */ /* 0x000fda0003f24070 */
[----:B------:R-:W-:Y:S02]  /*01e0*/  @!P1 IMAD.IADD R0, R0, 0x1, -R7 ;  /* 0x0000000100009824 */ /* 0x000fe400078e0a07 */
[----:B------:R-:W-:Y:S01]  /*01f0*/  @!P1 VIADD R3, R3, 0x1 ;  /* 0x0000000103039836 */ /* 0x000fe20000000000 */
[----:B------:R-:W-:Y:S02]  /*0200*/  ISETP.NE.AND P1, PT, R4, RZ, PT ;  /* 0x000000ff0400720c */ /* 0x000fe40003f25270 */
[----:B------:R-:W-:Y:S02]  /*0210*/  ISETP.GE.U32.AND P0, PT, R0, R7, PT ;  /* 0x000000070000720c */ /* 0x000fe40003f06070 */
[----:B------:R-:W-:-:S04]  /*0220*/  LOP3.LUT R0, R5, R4, RZ, 0x3c, !PT ;  /* 0x0000000405007212 */ /* 0x000fc800078e3cff */
[----:B------:R-:W-:Y:S01]  /*0230*/  ISETP.GE.AND P2, PT, R0, RZ, PT ;  /* 0x000000ff0000720c */ /* 0x000fe20003f46270 */
[----:B------:R-:W-:-:S06]  /*0240*/  VIADD R0, R14, 0x3f ;  /* 0x0000003f0e007836 */ /* 0x000fcc0000000000 */
[----:B------:R-:W-:-:S04]  /*0250*/  @P0 VIADD R3, R3, 0x1 ;  /* 0x0000000103030836 */ /* 0x000fc80000000000 */
[----:B------:R-:W-:Y:S01]  /*0260*/  IMAD.MOV.U32 R2, RZ, RZ, R3 ;  /* 0x000000ffff027224 */ /* 0x000fe200078e0003 */
[----:B------:R-:W-:-:S03]  /*0270*/  SHF.R.S32.HI R3, RZ, 0x1f, R0 ;  /* 0x0000001fff037819 */ /* 0x000fc60000011400 */
[----:B------:R-:W-:Y:S01]  /*0280*/  @!P2 IMAD.MOV R2, RZ, RZ, -R2 ;  /* 0x000000ffff02a224 */ /* 0x000fe200078e0a02 */
[----:B------:R-:W-:Y:S02]  /*0290*/  @!P1 LOP3.LUT R2, RZ, R4, RZ, 0x33, !PT ;  /* 0x00000004ff029212 */ /* 0x000fe400078e33ff */
[----:B------:R-:W-:-:S03]  /*02a0*/  LEA.HI R3, R3, R0, RZ, 0x6 ;  /* 0x0000000003037211 */ /* 0x000fc600078f30ff */
[----:B------:R-:W-:Y:S02]  /*02b0*/  IMAD.SHL.U32 R6, R2, 0x8, RZ ;  /* 0x0000000802067824 */ /* 0x000fe400078e00ff */
[----:B------:R-:W-:-:S03]  /*02c0*/  IMAD.MOV R2, RZ, RZ, -R2 ;  /* 0x000000ffff027224 */ /* 0x000fc600078e0a02 */
[----:B------:R-:W-:Y:S01]  /*02d0*/  LEA.HI.SX32 R3, R3, -R6, 0x1a ;  /* 0x8000000603037211 */ /* 0x000fe200078fd2ff */
[----:B------:R-:W-:-:S03]  /*02e0*/  IMAD R8, R4, R2, R5 ;  /* 0x0000000204087224 */ /* 0x000fc600078e0205 */
[----:B------:R-:W-:-:S04]  /*02f0*/  VIMNMX R11, PT, PT, R3, 0x8, PT ;  /* 0x00000008030b7848 */ /* 0x000fc80003fe0100 */
[-C--:B------:R-:W-:Y:S02]  /*0300*/  IABS R7, R11.reuse ;  /* 0x0000000b00077213 */ /* 0x080fe40000000000 */
[----:B------:R-:W-:Y:S02]  /*0310*/  IABS R4, R11 ;  /* 0x0000000b00047213 */ /* 0x000fe40000000000 */
[----:B------:R-:W1:Y:S08]  /*0320*/  I2F.RP R0, R7 ;  /* 0x0000000700007306 */ /* 0x000e700000209400 */
[----:B-1----:R-:W1:Y:S02]  /*0330*/  MUFU.RCP R0, R0 ;  /* 0x0000000000007308 */ /* 0x002e640000001000 */
[----:B-1----:R-:W-:-:S02]  /*0340*/  VIADD R3, R0, 0xffffffe ;  /* 0x0ffffffe00037836 */ /* 0x002fc40000000000 */
[----:B------:R-:W-:-:S04]  /*0350*/  IMAD.MOV R0, RZ, RZ, -R4 ;  /* 0x000000ffff007224 */ /* 0x000fc800078e0a04 */
[----:B------:R-:W1:Y:S02]  /*0360*/  F2I.FTZ.U32.TRUNC.NTZ R3, R3 ;  /* 0x0000000300037305 */ /* 0x000e64000021f000 */
[----:B-1----:R-:W-:-:S04]  /*0370*/  IMAD.MOV R9, RZ, RZ, -R3 ;  /* 0x000000ffff097224 */ /* 0x002fc800078e0a03 */
[----:B------:R-:W-:Y:S01]  /*0380*/  IMAD.MOV.U32 R2, RZ, RZ, R9 ;  /* 0x000000ffff027224 */ /* 0x000fe200078e0009 */
[----:B------:R-:W-:-:S03]  /*0390*/  IABS R9, R8 ;  /* 0x0000000800097213 */ /* 0x000fc60000000000 */
[----:B------:R-:W-:Y:S02]  /*03a0*/  IMAD R5, R2, R7, RZ ;  /* 0x0000000702057224 */ /* 0x000fe400078e02ff */
[----:B------:R-:W-:-:S04]  /*03b0*/  IMAD.MOV.U32 R2, RZ, RZ, RZ ;  /* 0x000000ffff027224 */ /* 0x000fc800078e00ff */
[----:B------:R-:W-:Y:S01]  /*03c0*/  IMAD.HI.U32 R2, R3, R5, R2 ;  /* 0x0000000503027227 */ /* 0x000fe200078e0002 */
[----:B------:R-:W-:-:S04]  /*03d0*/  LOP3.LUT R3, R8, R11, RZ, 0x3c, !PT ;  /* 0x0000000b08037212 */ /* 0x000fc800078e3cff */
[----:B------:R-:W-:Y:S01]  /*03e0*/  ISETP.GE.AND P2, PT, R3, RZ, PT ;  /* 0x000000ff0300720c */ /* 0x000fe20003f46270 */
[----:B------:R-:W-:-:S04]  /*03f0*/  IMAD.HI.U32 R2, R2, R9, RZ ;  /* 0x0000000902027227 */ /* 0x000fc800078e00ff */
[----:B------:R-:W-:-:S05]  /*0400*/  IMAD R0, R2, R0, R9 ;  /* 0x0000000002007224 */ /* 0x000fca00078e0209 */
[----:B------:R-:W-:-:S13]  /*0410*/  ISETP.GT.U32.AND P1, PT, R7, R0, PT ;  /* 0x000000000700720c */ /* 0x000fda0003f24070 */
[----:B------:R-:W-:Y:S02]  /*0420*/  @!P1 IMAD.IADD R0, R0, 0x1, -R7 ;  /* 0x0000000100009824 */ /* 0x000fe400078e0a07 */
[----:B------:R-:W-:Y:S01]  /*0430*/  @!P1 VIADD R2, R2, 0x1 ;  /* 0x0000000102029836 */ /* 0x000fe20000000000 */
[----:B------:R-:W-:Y:S02]  /*0440*/  ISETP.NE.AND P1, PT, R11, RZ, PT ;  /* 0x000000ff0b00720c */ /* 0x000fe40003f25270 */
[----:B------:R-:W-:Y:S02]  /*0450*/  ISETP.GE.U32.AND P0, PT, R0, R7, PT ;  /* 0x000000070000720c */ /* 0x000fe40003f06070 */
[----:B------:R-:W1:Y:S11]  /*0460*/  S2R R0, SR_TID.X ;  /* 0x0000000000007919 */ /* 0x000e760000002100 */
[----:B------:R-:W-:Y:S01]  /*0470*/  @P0 VIADD R2, R2, 0x1 ;  /* 0x0000000102020836 */ /* 0x000fe20000000000 */
[----:B------:R-:W-:-:S03]  /*0480*/  ISETP.GT.AND P0, PT, R61, 0x7f, PT ;  /* 0x0000007f3d00780c */ /* 0x000fc60003f04270 */
[----:B------:R-:W-:-:S04]  /*0490*/  IMAD.MOV.U32 R4, RZ, RZ, R2 ;  /* 0x000000ffff047224 */ /* 0x000fc800078e0002 */
[----:B------:R-:W-:Y:S01]  /*04a0*/  @!P2 IMAD.MOV R4, RZ, RZ, -R4 ;  /* 0x000000ffff04a224 */ /* 0x000fe200078e0a04 */
[----:B------:R-:W-:-:S05]  /*04b0*/  @!P1 LOP3.LUT R4, RZ, R11, RZ, 0x33, !PT ;  /* 0x0000000bff049212 */ /* 0x000fca00078e33ff */
[----:B------:R-:W-:Y:S01]  /*04c0*/  IMAD.MOV R2, RZ, RZ, -R4 ;  /* 0x000000ffff027224 */ /* 0x000fe200078e0a04 */
[----:B------:R-:W-:Y:S02]  /*04d0*/  @!P0 CS2R R32, SRZ ;  /* 0x0000000000208805 */ /* 0x000fe4000001ff00 */
[----:B------:R-:W-:Y:S01]  /*04e0*/  @!P0 CS2R R34, SRZ ;  /* 0x0000000000228805 */ /* 0x000fe2000001ff00 */
[----:B------:R-:W-:Y:S02]  /*04f0*/  IMAD.SHL.U32 R4, R4, 0x40, RZ ;  /* 0x0000004004047824 */ /* 0x000fe400078e00ff */
[----:B------:R-:W-:Y:S01]  /*0500*/  IMAD R2, R11, R2, R8 ;  /* 0x000000020b027224 */ /* 0x000fe200078e0208 */
[----:B-1----:R-:W-:-:S03]  /*0510*/  LOP3.LUT R3, R0, 0x3f, RZ, 0xc0, !PT ;  /* 0x0000003f00037812 */ /* 0x002fc600078ec0ff */
[----:B------:R-:W-:Y:S01]  /*0520*/  IMAD.IADD R2, R6, 0x1, R2 ;  /* 0x0000000106027824 */ /* 0x000fe200078e0202 */
[----:B------:R-:W-:Y:S02]  /*0530*/  SHF.R.U32.HI R65, RZ, 0x6, R0 ;  /* 0x00000006ff417819 */ /* 0x000fe40000011600 */
[----:B------:R-:W-:Y:S01]  /*0540*/  LOP3.LUT R67, R0, 0x180, RZ, 0xc0, !PT ;  /* 0x0000018000437812 */ /* 0x000fe200078ec0ff */
[----:B------:R-:W-:Y:S01]  /*0550*/  IMAD R2, R2, 0x40, R3 ;  /* 0x0000004002027824 */ /* 0x000fe200078e0203 */
[----:B------:R-:W-:Y:S02]  /*0560*/  LOP3.LUT R64, R0, 0x7f, RZ, 0xc0, !PT ;  /* 0x0000007f00407812 */ /* 0x000fe400078ec0ff */
[----:B------:R-:W-:Y:S02]  /*0570*/  SGXT.U32 R65, R65, 0x3 ;  /* 0x000000034141781a */ /* 0x000fe40000000000 */
[----:B------:R-:W-:Y:S01]  /*0580*/  @!P0 SHF.R.U32.HI R3, RZ, 0x2, R67 ;  /* 0x00000002ff038819 */ /* 0x000fe20000011643 */
[----:B0--3--:R-:W-:Y:S06]  /*0590*/  @!P0 BRA `(.L_x_0) ;  /* 0x0000002000cc8947 */ /* 0x009fec0003800000 */
[----:B------:R-:W-:Y:S01]  /*05a0*/  IABS R20, R14 ;  /* 0x0000000e00147213 */ /* 0x000fe20000000000 */
[----:B------:R-:W0:Y:S01]  /*05b0*/  LDC.64 R68, c[0x0][0x388] ;  /* 0x0000e200ff447b82 */ /* 0x000e220000000a00 */
[----:B------:R-:W-:Y:S01]  /*05c0*/  IABS R5, R15 ;  /* 0x0000000f00057213 */ /* 0x000fe20000000000 */
[----:B------:R-:W1:Y:S01]  /*05d0*/  LDCU UR5, c[0x0][0x3a4] ;  /* 0x00007480ff0577ac */ /* 0x000e620008000800 */
[----:B------:R-:W2:Y:S01]  /*05e0*/  I2F.RP R10, R20 ;  /* 0x00000014000a7306 */ /* 0x000ea20000209400 */
[----:B------:R-:W-:Y:S02]  /*05f0*/  IABS R13, R2 ;  /* 0x00000002000d7213 */ /* 0x000fe40000000000 */
[----:B------:R-:W-:Y:S02]  /*0600*/  CS2R R48, SRZ ;  /* 0x0000000000307805 */ /* 0x000fe4000001ff00 */
[----:B------:R-:W-:Y:S02]  /*0610*/  SHF.R.S32.HI R6, RZ, 0x1f, R61 ;  /* 0x0000001fff067819 */ /* 0x000fe4000001143d */
[----:B------:R-:W-:-:S02]  /*0620*/  CS2R R50, SRZ ;  /* 0x0000000000327805 */ /* 0x000fc4000001ff00 */
[----:B------:R-:W-:Y:S02]  /*0630*/  LEA.HI R19, R67, R4, RZ, 0x19 ;  /* 0x0000000443137211 */ /* 0x000fe400078fc8ff */
[----:B------:R-:W-:Y:S01]  /*0640*/  LEA.HI R61, R6, R61, RZ, 0x7 ;  /* 0x0000003d063d7211 */ /* 0x000fe200078f38ff */
[----:B------:R-:W3:Y:S01]  /*0650*/  I2F.RP R3, R5 ;  /* 0x0000000500037306 */ /* 0x000ee20000209400 */
[----:B------:R-:W-:Y:S01]  /*0660*/  IMAD.MOV.U32 R6, RZ, RZ, RZ ;  /* 0x000000ffff067224 */ /* 0x000fe200078e00ff */
[----:B------:R-:W-:Y:S01]  /*0670*/  ISETP.NE.AND P6, PT, R14, RZ, PT ;  /* 0x000000ff0e00720c */ /* 0x000fe20003fc5270 */
[C---:B------:R-:W-:Y:S01]  /*0680*/  VIADD R21, R19.reuse, 0x3c ;  /* 0x0000003c13157836 */ /* 0x040fe20000000000 */
[----:B------:R-:W-:Y:S01]  /*0690*/  IABS R40, R19 ;  /* 0x0000001300287213 */ /* 0x000fe20000000000 */
[----:B------:R-:W-:Y:S01]  /*06a0*/  VIADD R22, R19, 0x38 ;  /* 0x0000003813167836 */ /* 0x000fe20000000000 */
[----:B------:R-:W-:Y:S01]  /*06b0*/  LOP3.LUT R63, R65, 0x78, RZ, 0xfc, !PT ;  /* 0x00000078413f7812 */ /* 0x000fe200078efcff */
[----:B------:R-:W-:Y:S01]  /*06c0*/  VIADD R23, R19, 0x34 ;  /* 0x0000003413177836 */ /* 0x000fe20000000000 */
[----:B--2---:R-:W2:Y:S01]  /*06d0*/  MUFU.RCP R10, R10 ;  /* 0x0000000a000a7308 */ /* 0x004ea20000001000 */
[----:B------:R-:W-:Y:S01]  /*06e0*/  ISETP.GE.AND P3, PT, R21, RZ, PT ;  /* 0x000000ff1500720c */ /* 0x000fe20003f66270 */
[C---:B------:R-:W-:Y:S01]  /*06f0*/  VIADD R27, R19.reuse, 0x1c ;  /* 0x0000001c131b7836 */ /* 0x040fe20000000000 */
[----:B------:R-:W-:Y:S01]  /*0700*/  IABS R16, R22 ;  /* 0x0000001600107213 */ /* 0x000fe20000000000 */
[C---:B------:R-:W-:Y:S01]  /*0710*/  VIADD R25, R19.reuse, 0x20 ;  /* 0x0000002013197836 */ /* 0x040fe20000000000 */
[----:B------:R-:W-:Y:S01]  /*0720*/  IABS R18, R23 ;  /* 0x0000001700127213 */ /* 0x000fe20000000000 */
[----:B------:R-:W-:Y:S01]  /*0730*/  VIADD R29, R19, 0x14 ;  /* 0x00000014131d7836 */ /* 0x000fe20000000000 */
[----:B------:R-:W-:Y:S01]  /*0740*/  ISETP.GE.AND P2, PT, R23, RZ, PT ;  /* 0x000000ff1700720c */ /* 0x000fe20003f46270 */
[----:B---3--:R-:W3:Y:S01]  /*0750*/  MUFU.RCP R3, R3 ;  /* 0x0000000300037308 */ /* 0x008ee20000001000 */
[C---:B------:R-:W-:Y:S01]  /*0760*/  VIADD R23, R19.reuse, 0x28 ;  /* 0x0000002813177836 */ /* 0x040fe20000000000 */
[----:B------:R-:W-:Y:S01]  /*0770*/  ISETP.GE.AND P1, PT, R22, RZ, PT ;  /* 0x000000ff1600720c */ /* 0x000fe20003f26270 */
[C---:B------:R-:W-:Y:S01]  /*0780*/  VIADD R33, R19.reuse, 0xc ;  /* 0x0000000c13217836 */ /* 0x040fe20000000000 */
[----:B------:R-:W-:Y:S01]  /*0790*/  IABS R26, R27 ;  /* 0x0000001b001a7213 */ /* 0x000fe20000000000 */
[----:B------:R-:W-:Y:S01]  /*07a0*/  VIADD R31, R19, 0x10 ;  /* 0x00000010131f7836 */ /* 0x000fe20000000000 */
[----:B------:R-:W-:-:S02]  /*07b0*/  IABS R22, R23 ;  /* 0x0000001700167213 */ /* 0x000fc40000000000 */
[----:B------:R-:W-:Y:S01]  /*07c0*/  IABS R24, R25 ;  /* 0x0000001900187213 */ /* 0x000fe20000000000 */
[----:B--2---:R-:W-:Y:S01]  /*07d0*/  VIADD R8, R10, 0xffffffe ;  /* 0x0ffffffe0a087836 */ /* 0x004fe20000000000 */
[----:B------:R-:W-:Y:S01]  /*07e0*/  IABS R10, R21 ;  /* 0x00000015000a7213 */ /* 0x000fe20000000000 */
[----:B------:R-:W-:Y:S01]  /*07f0*/  VIADD R21, R19, 0x2c ;  /* 0x0000002c13157836 */ /* 0x000fe20000000000 */
[----:B------:R-:W-:Y:S01]  /*0800*/  IABS R30, R29 ;  /* 0x0000001d001e7213 */ /* 0x000fe20000000000 */
[----:B------:R2:W4:Y:S01]  /*0810*/  F2I.FTZ.U32.TRUNC.NTZ R9, R8 ;  /* 0x0000000800097305 */ /* 0x000522000021f000 */
[----:B------:R-:W-:Y:S02]  /*0820*/  IABS R34, R33 ;  /* 0x0000002100227213 */ /* 0x000fe40000000000 */
[----:B------:R-:W-:Y:S01]  /*0830*/  IABS R32, R31 ;  /* 0x0000001f00207213 */ /* 0x000fe20000000000 */
[----:B---3--:R-:W-:Y:S01]  /*0840*/  VIADD R7, R3, 0xffffffe ;  /* 0x0ffffffe03077836 */ /* 0x008fe20000000000 */
[----:B------:R-:W-:-:S02]  /*0850*/  SHF.R.U32.HI R3, RZ, 0x2, R67 ;  /* 0x00000002ff037819 */ /* 0x000fc40000011643 */
[----:B------:R-:W-:Y:S01]  /*0860*/  SHF.R.S32.HI R61, RZ, 0x7, R61 ;  /* 0x00000007ff3d7819 */ /* 0x000fe2000001143d */
[----:B--2---:R-:W-:Y:S02]  /*0870*/  IMAD.MOV.U32 R8, RZ, RZ, RZ ;  /* 0x000000ffff087224 */ /* 0x004fe400078e00ff */
[----:B------:R-:W2:Y:S01]  /*0880*/  F2I.FTZ.U32.TRUNC.NTZ R7, R7 ;  /* 0x0000000700077305 */ /* 0x000ea2000021f000 */
[----:B----4-:R-:W-:-:S04]  /*0890*/  IMAD.MOV R11, RZ, RZ, -R9 ;  /* 0x000000ffff0b7224 */ /* 0x010fc800078e0a09 */
[----:B------:R-:W-:-:S04]  /*08a0*/  IMAD R11, R11, R20, RZ ;  /* 0x000000140b0b7224 */ /* 0x000fc800078e02ff */
[----:B------:R-:W-:-:S04]  /*08b0*/  IMAD.HI.U32 R9, R9, R11, R8 ;  /* 0x0000000b09097227 */ /* 0x000fc800078e0008 */
[----:B--2---:R-:W-:Y:S02]  /*08c0*/  IMAD.MOV R8, RZ, RZ, -R7 ;  /* 0x000000ffff087224 */ /* 0x004fe400078e0a07 */
[----:B------:R-:W-:-:S04]  /*08d0*/  IMAD.HI.U32 R9, R9, R13, RZ ;  /* 0x0000000d09097227 */ /* 0x000fc800078e00ff */
[----:B------:R-:W-:-:S04]  /*08e0*/  IMAD.MOV R9, RZ, RZ, -R9 ;  /* 0x000000ffff097224 */ /* 0x000fc800078e0a09 */
[----:B------:R-:W-:Y:S02]  /*08f0*/  IMAD R13, R20, R9, R13 ;  /* 0x00000009140d7224 */ /* 0x000fe400078e020d */
[----:B------:R-:W-:Y:S02]  /*0900*/  IMAD R9, R8, R5, RZ ;  /* 0x0000000508097224 */ /* 0x000fe400078e02ff */
[----:B------:R-:W-:Y:S01]  /*0910*/  IMAD.SHL.U32 R8, R0, 0x2, RZ ;  /* 0x0000000200087824 */ /* 0x000fe200078e00ff */
[----:B------:R-:W-:Y:S01]  /*0920*/  ISETP.GT.U32.AND P0, PT, R20, R13, PT ;  /* 0x0000000d1400720c */ /* 0x000fe20003f04070 */
[----:B------:R-:W-:Y:S01]  /*0930*/  IMAD.HI.U32 R9, R7, R9, R6 ;  /* 0x0000000907097227 */ /* 0x000fe200078e0006 */
[----:B------:R-:W-:Y:S02]  /*0940*/  LOP3.LUT R7, R0, 0x7, RZ, 0xc0, !PT ;  /* 0x0000000700077812 */ /* 0x000fe400078ec0ff */
[----:B------:R-:W-:-:S03]  /*0950*/  LOP3.LUT R17, R3, 0x10, R8, 0xf8, !PT ;  /* 0x0000001003117812 */ /* 0x000fc600078ef808 */
[----:B------:R-:W-:-:S04]  /*0960*/  IMAD.HI.U32 R6, R9, R10, RZ ;  /* 0x0000000a09067227 */ /* 0x000fc800078e00ff */
[----:B------:R-:W-:Y:S02]  /*0970*/  IMAD.MOV R12, RZ, RZ, -R6 ;  /* 0x000000ffff0c7224 */ /* 0x000fe400078e0a06 */
[----:B------:R-:W-:Y:S02]  /*0980*/  @!P0 IMAD.IADD R13, R13, 0x1, -R20 ;  /* 0x000000010d0d8824 */ /* 0x000fe400078e0a14 */
[----:B------:R-:W-:-:S03]  /*0990*/  IMAD.HI.U32 R6, R9, R16, RZ ;  /* 0x0000001009067227 */ /* 0x000fc600078e00ff */
[----:B------:R-:W-:Y:S01]  /*09a0*/  ISETP.GT.U32.AND P0, PT, R20, R13, PT ;  /* 0x0000000d1400720c */ /* 0x000fe20003f04070 */
[----:B------:R-:W-:Y:S02]  /*09b0*/  IMAD.MOV R6, RZ, RZ, -R6 ;  /* 0x000000ffff067224 */ /* 0x000fe400078e0a06 */
[----:B------:R-:W-:-:S04]  /*09c0*/  IMAD.HI.U32 R11, R9, R18, RZ ;  /* 0x00000012090b7227 */ /* 0x000fc800078e00ff */
[C---:B------:R-:W-:Y:S02]  /*09d0*/  IMAD R10, R5.reuse, R12, R10 ;  /* 0x0000000c050a7224 */ /* 0x040fe400078e020a */
[C---:B------:R-:W-:Y:S02]  /*09e0*/  IMAD R12, R5.reuse, R6, R16 ;  /* 0x00000006050c7224 */ /* 0x040fe400078e0210 */
[----:B------:R-:W-:Y:S01]  /*09f0*/  IMAD.MOV R11, RZ, RZ, -R11 ;  /* 0x000000ffff0b7224 */ /* 0x000fe200078e0a0b */
[----:B------:R-:W-:Y:S01]  /*0a00*/  ISETP.GT.U32.AND P4, PT, R5, R10, PT ;  /* 0x0000000a0500720c */ /* 0x000fe20003f84070 */
[----:B------:R-:W-:Y:S01]  /*0a10*/  @!P0 IMAD.IADD R13, R13, 0x1, -R20 ;  /* 0x000000010d0d8824 */ /* 0x000fe200078e0a14 */
[----:B------:R-:W-:Y:S01]  /*0a20*/  ISETP.GE.AND P0, PT, R2, RZ, PT ;  /* 0x000000ff0200720c */ /* 0x000fe20003f06270 */
[----:B------:R-:W-:Y:S01]  /*0a30*/  VIADD R6, R19, 0x30 ;  /* 0x0000003013067836 */ /* 0x000fe20000000000 */
[----:B------:R-:W-:Y:S01]  /*0a40*/  IABS R20, R21 ;  /* 0x0000001500147213 */ /* 0x000fe20000000000 */
[----:B------:R-:W-:-:S02]  /*0a50*/  IMAD R16, R5, R11, R18 ;  /* 0x0000000b05107224 */ /* 0x000fc400078e0212 */
[----:B------:R-:W-:Y:S01]  /*0a60*/  IMAD R56, R7, 0x90, RZ ;  /* 0x0000009007387824 */ /* 0x000fe200078e02ff */
[----:B------:R-:W-:Y:S02]  /*0a70*/  ISETP.GE.AND P5, PT, R6, RZ, PT ;  /* 0x000000ff0600720c */ /* 0x000fe40003fa6270 */
[----:B------:R-:W-:Y:S01]  /*0a80*/  IABS R18, R6 ;  /* 0x0000000600127213 */ /* 0x000fe20000000000 */
[----:B------:R-:W-:Y:S01]  /*0a90*/  IMAD.MOV.U32 R6, RZ, RZ, R13 ;  /* 0x000000ffff067224 */ /* 0x000fe200078e000d */
[----:B------:R-:W-:Y:S01]  /*0aa0*/  LOP3.LUT R56, R56, R17, RZ, 0x3c, !PT ;  /* 0x0000001138387212 */ /* 0x000fe200078e3cff */
[----:B------:R-:W-:Y:S02]  /*0ab0*/  @!P4 IMAD.IADD R10, R10, 0x1, -R5 ;  /* 0x000000010a0ac824 */ /* 0x000fe400078e0a05 */
[----:B------:R-:W-:Y:S01]  /*0ac0*/  @!P0 IMAD.MOV R6, RZ, RZ, -R6 ;  /* 0x000000ffff068224 */ /* 0x000fe200078e0a06 */
[----:B------:R-:W-:Y:S01]  /*0ad0*/  ISETP.GT.U32.AND P0, PT, R5, R12, PT ;  /* 0x0000000c0500720c */ /* 0x000fe20003f04070 */
[----:B------:R-:W-:Y:S01]  /*0ae0*/  IMAD.HI.U32 R11, R9, R18, RZ ;  /* 0x00000012090b7227 */ /* 0x000fe200078e00ff */
[----:B------:R-:W-:-:S02]  /*0af0*/  @!P6 LOP3.LUT R6, RZ, R14, RZ, 0x33, !PT ;  /* 0x0000000eff06e212 */ /* 0x000fc400078e33ff */
[----:B------:R-:W-:Y:S01]  /*0b00*/  ISETP.GT.U32.AND P4, PT, R5, R10, PT ;  /* 0x0000000a0500720c */ /* 0x000fe20003f84070 */
[----:B------:R-:W-:Y:S01]  /*0b10*/  IMAD.HI.U32 R13, R9, R20, RZ ;  /* 0x00000014090d7227 */ /* 0x000fe200078e00ff */
[----:B------:R-:W-:-:S03]  /*0b20*/  ISETP.GT.U32.AND P6, PT, R5, R16, PT ;  /* 0x000000100500720c */ /* 0x000fc60003fc4070 */
[----:B------:R-:W-:Y:S02]  /*0b30*/  IMAD.MOV R11, RZ, RZ, -R11 ;  /* 0x000000ffff0b7224 */ /* 0x000fe400078e0a0b */
[----:B------:R-:W-:Y:S02]  /*0b40*/  IMAD.MOV R13, RZ, RZ, -R13 ;  /* 0x000000ffff0d7224 */ /* 0x000fe400078e0a0d */
[--C-:B------:R-:W-:Y:S02]  /*0b50*/  @!P0 IMAD.IADD R12, R12, 0x1, -R5.reuse ;  /* 0x000000010c0c8824 */ /* 0x100fe400078e0a05 */
[C---:B------:R-:W-:Y:S02]  /*0b60*/  IMAD R14, R5.reuse, R11, R18 ;  /* 0x0000000b050e7224 */ /* 0x040fe400078e0212 */
[--C-:B------:R-:W-:Y:S01]  /*0b70*/  @!P4 IMAD.IADD R10, R10, 0x1, -R5.reuse ;  /* 0x000000010a0ac824 */ /* 0x100fe200078e0a05 */
[----:B------:R-:W-:Y:S01]  /*0b80*/  ISETP.GT.U32.AND P0, PT, R5, R12, PT ;  /* 0x0000000c0500720c */ /* 0x000fe20003f04070 */
[----:B------:R-:W-:Y:S01]  /*0b90*/  @!P6 IMAD.IADD R16, R16, 0x1, -R5 ;  /* 0x000000011010e824 */ /* 0x000fe200078e0a05 */
[----:B------:R-:W-:Y:S01]  /*0ba0*/  ISETP.GE.AND P4, PT, R21, RZ, PT ;  /* 0x000000ff1500720c */ /* 0x000fe20003f86270 */
[----:B------:R-:W-:-:S02]  /*0bb0*/  IMAD R18, R5, R13, R20 ;  /* 0x0000000d05127224 */ /* 0x000fc400078e0214 */
[----:B------:R-:W-:Y:S01]  /*0bc0*/  @!P3 IMAD.MOV R10, RZ, RZ, -R10 ;  /* 0x000000ffff0ab224 */ /* 0x000fe200078e0a0a */
[----:B------:R-:W-:Y:S01]  /*0bd0*/  ISETP.GT.U32.AND P6, PT, R5, R16, PT ;  /* 0x000000100500720c */ /* 0x000fe20003fc4070 */
[----:B------:R-:W-:Y:S01]  /*0be0*/  IMAD.HI.U32 R17, R9, R22, RZ ;  /* 0x0000001609117227 */ /* 0x000fe200078e00ff */
[----:B------:R-:W-:-:S03]  /*0bf0*/  ISETP.GT.U32.AND P3, PT, R5, R14, PT ;  /* 0x0000000e0500720c */ /* 0x000fc60003f64070 */
[----:B------:R-:W-:Y:S02]  /*0c00*/  IMAD.MOV R17, RZ, RZ, -R17 ;  /* 0x000000ffff117224 */ /* 0x000fe400078e0a11 */
[--C-:B------:R-:W-:Y:S01]  /*0c10*/  @!P0 IMAD.IADD R12, R12, 0x1, -R5.reuse ;  /* 0x000000010c0c8824 */ /* 0x100fe200078e0a05 */
[C---:B------:R-:W-:Y:S01]  /*0c20*/  ISETP.GT.U32.AND P0, PT, R5.reuse, R18, PT ;  /* 0x000000120500720c */ /* 0x040fe20003f04070 */
[----:B------:R-:W-:Y:S02]  /*0c30*/  IMAD R20, R5, R17, R22 ;  /* 0x0000001105147224 */ /* 0x000fe400078e0216 */
[----:B------:R-:W-:Y:S02]  /*0c40*/  VIADD R21, R19, 0x24 ;  /* 0x0000002413157836 */ /* 0x000fe40000000000 */
[--C-:B------:R-:W-:Y:S01]  /*0c50*/  @!P6 IMAD.IADD R16, R16, 0x1, -R5.reuse ;  /* 0x000000011010e824 */ /* 0x100fe200078e0a05 */
[----:B------:R-:W-:Y:S01]  /*0c60*/  ISETP.GT.U32.AND P6, PT, R5, R20, PT ;  /* 0x000000140500720c */ /* 0x000fe20003fc4070 */
[----:B------:R-:W-:Y:S01]  /*0c70*/  @!P3 IMAD.IADD R14, R14, 0x1, -R5 ;  /* 0x000000010e0eb824 */ /* 0x000fe200078e0a05 */
[----:B------:R-:W-:Y:S01]  /*0c80*/  IABS R22, R21 ;  /* 0x0000001500167213 */ /* 0x000fe20000000000 */
[----:B------:R-:W-:Y:S01]  /*0c90*/  @!P1 IMAD.MOV R12, RZ, RZ, -R12 ;  /* 0x000000ffff0c9224 */ /* 0x000fe200078e0a0c */
[----:B------:R-:W-:Y:S01]  /*0ca0*/  ISETP.GE.AND P3, PT, R23, RZ, PT ;  /* 0x000000ff1700720c */ /* 0x000fe20003f66270 */
[----:B------:R-:W-:-:S04]  /*0cb0*/  IMAD.HI.U32 R17, R9, R26, RZ ;  /* 0x0000001a09117227 */ /* 0x000fc800078e00ff */
[----:B------:R-:W-:Y:S01]  /*0cc0*/  @!P0 IMAD.IADD R18, R18, 0x1, -R5 ;  /* 0x0000000112128824 */ /* 0x000fe200078e0a05 */
[----:B------:R-:W-:Y:S01]  /*0cd0*/  ISETP.GT.U32.AND P0, PT, R5, R14, PT ;  /* 0x0000000e0500720c */ /* 0x000fe20003f04070 */
[----:B------:R-:W-:-:S04]  /*0ce0*/  IMAD.HI.U32 R11, R9, R22, RZ ;  /* 0x00000016090b7227 */ /* 0x000fc800078e00ff */
[----:B------:R-:W-:Y:S02]  /*0cf0*/  IMAD.MOV R11, RZ, RZ, -R11 ;  /* 0x000000ffff0b7224 */ /* 0x000fe400078e0a0b */
[--C-:B------:R-:W-:Y:S01]  /*0d00*/  @!P6 IMAD.IADD R20, R20, 0x1, -R5.reuse ;  /* 0x000000011414e824 */ /* 0x100fe200078e0a05 */
[C---:B------:R-:W-:Y:S01]  /*0d10*/  ISETP.GT.U32.AND P6, PT, R5.reuse, R18, PT ;  /* 0x000000120500720c */ /* 0x040fe20003fc4070 */
[----:B------:R-:W-:Y:S02]  /*0d20*/  IMAD R22, R5, R11, R22 ;  /* 0x0000000b05167224 */ /* 0x000fe400078e0216 */
[----:B------:R-:W-:Y:S01]  /*0d30*/  VIADD R23, R19, 0x18 ;  /* 0x0000001813177836 */ /* 0x000fe20000000000 */
[C---:B------:R-:W-:Y:S01]  /*0d40*/  ISETP.GT.U32.AND P1, PT, R5.reuse, R20, PT ;  /* 0x000000140500720c */ /* 0x040fe20003f24070 */
[----:B------:R-:W-:Y:S01]  /*0d50*/  @!P0 IMAD.IADD R14, R14, 0x1, -R5 ;  /* 0x000000010e0e8824 */ /* 0x000fe200078e0a05 */
[----:B------:R-:W-:Y:S01]  /*0d60*/  ISETP.GT.U32.AND P0, PT, R5, R22, PT ;  /* 0x000000160500720c */ /* 0x000fe20003f04070 */
[----:B------:R-:W-:Y:S01]  /*0d70*/  IMAD.HI.U32 R13, R9, R24, RZ ;  /* 0x00000018090d7227 */ /* 0x000fe200078e00ff */
[----:B------:R-:W-:-:S03]  /*0d80*/  IABS R28, R23 ;  /* 0x00000017001c7213 */ /* 0x000fc60000000000 */
[----:B------:R-:W-:Y:S02]  /*0d90*/  IMAD.MOV R17, RZ, RZ, -R17 ;  /* 0x000000ffff117224 */ /* 0x000fe400078e0a11 */
[----:B------:R-:W-:Y:S02]  /*0da0*/  IMAD.MOV R13, RZ, RZ, -R13 ;  /* 0x000000ffff0d7224 */ /* 0x000fe400078e0a0d */
[C---:B------:R-:W-:Y:S02]  /*0db0*/  IMAD R26, R5.reuse, R17, R26 ;  /* 0x00000011051a7224 */ /* 0x040fe400078e021a */
[C---:B------:R-:W-:Y:S02]  /*0dc0*/  IMAD R24, R5.reuse, R13, R24 ;  /* 0x0000000d05187224 */ /* 0x040fe400078e0218 */
[--C-:B------:R-:W-:Y:S01]  /*0dd0*/  @!P1 IMAD.IADD R20, R20, 0x1, -R5.reuse ;  /* 0x0000000114149824 */ /* 0x100fe200078e0a05 */
[----:B------:R-:W-:Y:S01]  /*0de0*/  ISETP.GT.U32.AND P1, PT, R5, R26, PT ;  /* 0x0000001a0500720c */ /* 0x000fe20003f24070 */
[----:B------:R-:W-:Y:S01]  /*0df0*/  @!P0 IMAD.IADD R22, R22, 0x1, -R5 ;  /* 0x0000000116168824 */ /* 0x000fe200078e0a05 */
[----:B------:R-:W-:Y:S01]  /*0e00*/  ISETP.GE.AND P0, PT, R21, RZ, PT ;  /* 0x000000ff1500720c */ /* 0x000fe20003f06270 */
[----:B------:R-:W-:-:S04]  /*0e10*/  IMAD.HI.U32 R11, R9, R28, RZ ;  /* 0x0000001c090b7227 */ /* 0x000fc800078e00ff */
[----:B------:R-:W-:Y:S01]  /*0e20*/  @!P6 IMAD.IADD R18, R18, 0x1, -R5 ;  /* 0x000000011212e824 */ /* 0x000fe200078e0a05 */
[C---:B------:R-:W-:Y:S01]  /*0e30*/  ISETP.GT.U32.AND P6, PT, R5.reuse, R24, PT ;  /* 0x000000180500720c */ /* 0x040fe20003fc4070 */
[----:B------:R-:W-:Y:S01]  /*0e40*/  @!P2 IMAD.MOV R16, RZ, RZ, -R16 ;  /* 0x000000ffff10a224 */ /* 0x000fe200078e0a10 */
[----:B------:R-:W-:Y:S01]  /*0e50*/  ISETP.GT.U32.AND P2, PT, R5, R22, PT ;  /* 0x000000160500720c */ /* 0x000fe20003f44070 */
[----:B------:R-:W-:Y:S02]  /*0e60*/  IMAD.MOV R13, RZ, RZ, -R11 ;  /* 0x000000ffff0d7224 */ /* 0x000fe400078e0a0b */
[----:B------:R-:W-:-:S04]  /*0e70*/  IMAD.HI.U32 R11, R9, R30, RZ ;  /* 0x0000001e090b7227 */ /* 0x000fc800078e00ff */
[----:B------:R-:W-:Y:S02]  /*0e80*/  IMAD.MOV R11, RZ, RZ, -R11 ;  /* 0x000000ffff0b7224 */ /* 0x000fe400078e0a0b */
[----:B------:R-:W-:Y:S02]  /*0e90*/  VIADD R21, R19, 0x8 ;  /* 0x0000000813157836 */ /* 0x000fe40000000000 */
[C---:B------:R-:W-:Y:S02]  /*0ea0*/  IMAD R28, R5.reuse, R13, R28 ;  /* 0x0000000d051c7224 */ /* 0x040fe400078e021c */
[--C-:B------:R-:W-:Y:S01]  /*0eb0*/  @!P1 IMAD.IADD R26, R26, 0x1, -R5.reuse ;  /* 0x000000011a1a9824 */ /* 0x100fe200078e0a05 */
[----:B------:R-:W-:Y:S01]  /*0ec0*/  IABS R36, R21 ;  /* 0x0000001500247213 */ /* 0x000fe20000000000 */
[----:B------:R-:W-:Y:S01]  /*0ed0*/  IMAD R30, R5, R11, R30 ;  /* 0x0000000b051e7224 */ /* 0x000fe200078e021e */
[----:B------:R-:W-:Y:S01]  /*0ee0*/  ISETP.GE.AND P1, PT, R25, RZ, PT ;  /* 0x000000ff1900720c */ /* 0x000fe20003f26270 */
[--C-:B------:R-:W-:Y:S01]  /*0ef0*/  @!P6 IMAD.IADD R24, R24, 0x1, -R5.reuse ;  /* 0x000000011818e824 */ /* 0x100fe200078e0a05 */
[C---:B------:R-:W-:Y:S01]  /*0f00*/  ISETP.GT.U32.AND P6, PT, R5.reuse, R28, PT ;  /* 0x0000001c0500720c */ /* 0x040fe20003fc4070 */
[----:B------:R-:W-:Y:S01]  /*0f10*/  @!P4 IMAD.MOV R18, RZ, RZ, -R18 ;  /* 0x000000ffff12c224 */ /* 0x000fe200078e0a12 */
[C---:B------:R-:W-:Y:S01]  /*0f20*/  ISETP.GT.U32.AND P4, PT, R5.reuse, R26, PT ;  /* 0x0000001a0500720c */ /* 0x040fe20003f84070 */
[----:B------:R-:W-:Y:S01]  /*0f30*/  @!P2 IMAD.IADD R22, R22, 0x1, -R5 ;  /* 0x000000011616a824 */ /* 0x000fe200078e0a05 */
[----:B------:R-:W-:Y:S01]  /*0f40*/  ISETP.GT.U32.AND P2, PT, R5, R30, PT ;  /* 0x0000001e0500720c */ /* 0x000fe20003f44070 */
[----:B------:R-:W-:-:S04]  /*0f50*/  IMAD.HI.U32 R17, R9, R34, RZ ;  /* 0x0000002209117227 */ /* 0x000fc800078e00ff */
[----:B------:R-:W-:-:S04]  /*0f60*/  IMAD.HI.U32 R11, R9, R36, RZ ;  /* 0x00000024090b7227 */ /* 0x000fc800078e00ff */
[----:B------:R-:W-:Y:S01]  /*0f70*/  @!P5 IMAD.MOV R14, RZ, RZ, -R14 ;  /* 0x000000ffff0ed224 */ /* 0x000fe200078e0a0e */
[----:B------:R-:W-:Y:S01]  /*0f80*/  ISETP.GT.U32.AND P5, PT, R5, R24, PT ;  /* 0x000000180500720c */ /* 0x000fe20003fa4070 */
[----:B------:R-:W-:Y:S02]  /*0f90*/  VIADD R25, R19, 0x4 ;  /* 0x0000000413197836 */ /* 0x000fe40000000000 */
[----:B------:R-:W-:-:S03]  /*0fa0*/  IMAD.HI.U32 R13, R9, R32, RZ ;  /* 0x00000020090d7227 */ /* 0x000fc600078e00ff */
[----:B------:R-:W-:Y:S01]  /*0fb0*/  IABS R38, R25 ;  /* 0x0000001900267213 */ /* 0x000fe20000000000 */
[----:B------:R-:W-:Y:S02]  /*0fc0*/  IMAD.MOV R17, RZ, RZ, -R17 ;  /* 0x000000ffff117224 */ /* 0x000fe400078e0a11 */
[----:B------:R-:W-:Y:S02]  /*0fd0*/  IMAD.MOV R11, RZ, RZ, -R11 ;  /* 0x000000ffff0b7224 */ /* 0x000fe400078e0a0b */
[----:B------:R-:W-:Y:S02]  /*0fe0*/  IMAD.MOV R13, RZ, RZ, -R13 ;  /* 0x000000ffff0d7224 */ /* 0x000fe400078e0a0d */
[----:B------:R-:W-:Y:S01]  /*0ff0*/  IMAD R34, R5, R17, R34 ;  /* 0x0000001105227224 */ /* 0x000fe200078e0222 */
[----:B------:R-:W-:Y:S01]  /*1000*/  LOP3.LUT R17, R65, 0x68, RZ, 0xfc, !PT ;  /* 0x0000006841117812 */ /* 0x000fe200078efcff */
[C---:B------:R-:W-:Y:S01]  /*1010*/  IMAD R36, R5.reuse, R11, R36 ;  /* 0x0000000b05247224 */ /* 0x040fe200078e0224 */
[----:B------:R-:W-:Y:S01]  /*1020*/  SHF.R.U32.HI R11, RZ, 0x3, R67 ;  /* 0x00000003ff0b7819 */ /* 0x000fe20000011643 */
[----:B------:R-:W-:-:S02]  /*1030*/  IMAD R32, R5, R13, R32 ;  /* 0x0000000d05207224 */ /* 0x000fc400078e0220 */
[--C-:B------:R-:W-:Y:S01]  /*1040*/  @!P6 IMAD.IADD R28, R28, 0x1, -R5.reuse ;  /* 0x000000011c1ce824 */ /* 0x100fe200078e0a05 */
[----:B------:R-:W-:Y:S01]  /*1050*/  LOP3.LUT R58, R11, 0x3fe, R8, 0x78, !PT ;  /* 0x000003fe0b3a7812 */ /* 0x000fe200078e7808 */
[--C-:B------:R-:W-:Y:S01]  /*1060*/  @!P4 IMAD.IADD R26, R26, 0x1, -R5.reuse ;  /* 0x000000011a1ac824 */ /* 0x100fe200078e0a05 */
[C---:B------:R-:W-:Y:S01]  /*1070*/  ISETP.GT.U32.AND P4, PT, R5.reuse, R34, PT ;  /* 0x000000220500720c */ /* 0x040fe20003f84070 */
[----:B------:R-:W-:Y:S01]  /*1080*/  @!P2 IMAD.IADD R30, R30, 0x1, -R5 ;  /* 0x000000011e1ea824 */ /* 0x000fe200078e0a05 */
[----:B------:R-:W-:Y:S01]  /*1090*/  ISETP.GT.U32.AND P2, PT, R5, R36, PT ;  /* 0x000000240500720c */ /* 0x000fe20003f44070 */
[----:B------:R-:W-:Y:S01]  /*10a0*/  IMAD.HI.U32 R13, R9, R38, RZ ;  /* 0x00000026090d7227 */ /* 0x000fe200078e00ff */
[----:B------:R-:W-:Y:S02]  /*10b0*/  ISETP.GT.U32.AND P6, PT, R5, R28, PT ;  /* 0x0000001c0500720c */ /* 0x000fe40003fc4070 */
[----:B------:R-:W-:Y:S01]  /*10c0*/  LOP3.LUT R57, R58, 0x40, RZ, 0x3c, !PT ;  /* 0x000000403a397812 */ /* 0x000fe200078e3cff */
[----:B------:R-:W-:-:S04]  /*10d0*/  IMAD.HI.U32 R9, R9, R40, RZ ;  /* 0x0000002809097227 */ /* 0x000fc800078e00ff */
[----:B------:R-:W-:Y:S01]  /*10e0*/  @!P5 IMAD.IADD R24, R24, 0x1, -R5 ;  /* 0x000000011818d824 */ /* 0x000fe200078e0a05 */
[C---:B------:R-:W-:Y:S01]  /*10f0*/  ISETP.GT.U32.AND P5, PT, R5.reuse, R32, PT ;  /* 0x000000200500720c */ /* 0x040fe20003fa4070 */
[----:B------:R-:W-:Y:S02]  /*1100*/  IMAD.MOV R13, RZ, RZ, -R13 ;  /* 0x000000ffff0d7224 */ /* 0x000fe400078e0a0d */
[----:B------:R-:W-:Y:S02]  /*1110*/  IMAD.MOV R9, RZ, RZ, -R9 ;  /* 0x000000ffff097224 */ /* 0x000fe400078e0a09 */
[C---:B------:R-:W-:Y:S02]  /*1120*/  IMAD R38, R5.reuse, R13, R38 ;  /* 0x0000000d05267224 */ /* 0x040fe400078e0226 */
[C---:B------:R-:W-:Y:S01]  /*1130*/  IMAD R40, R5.reuse, R9, R40 ;  /* 0x0000000905287224 */ /* 0x040fe200078e0228 */
[----:B------:R-:W-:Y:S01]  /*1140*/  LOP3.LUT R9, R0, 0x1c0, RZ, 0xc0, !PT ;  /* 0x000001c000097812 */ /* 0x000fe200078ec0ff */
[--C-:B------:R-:W-:Y:S01]  /*1150*/  @!P4 IMAD.IADD R34, R34, 0x1, -R5.reuse ;  /* 0x000000012222c824 */ /* 0x100fe200078e0a05 */
[C---:B------:R-:W-:Y:S01]  /*1160*/  ISETP.GT.U32.AND P4, PT, R5.reuse, R38, PT ;  /* 0x000000260500720c */ /* 0x040fe20003f84070 */
[----:B------:R-:W-:Y:S01]  /*1170*/  @!P2 IMAD.IADD R36, R36, 0x1, -R5 ;  /* 0x000000012424a824 */ /* 0x000fe200078e0a05 */
[----:B------:R-:W-:Y:S01]  /*1180*/  ISETP.GT.U32.AND P2, PT, R5, R40, PT ;  /* 0x000000280500720c */ /* 0x000fe20003f44070 */
[----:B------:R-:W-:Y:S01]  /*1190*/  IMAD.SHL.U32 R13, R0, 0x40, RZ ;  /* 0x00000040000d7824 */ /* 0x000fe200078e00ff */
[----:B------:R-:W-:Y:S01]  /*11a0*/  SHF.R.U32.HI R9, RZ, 0x2, R9 ;  /* 0x00000002ff097819 */ /* 0x000fe20000011609 */
[--C-:B------:R-:W-:Y:S01]  /*11b0*/  @!P6 IMAD.IADD R28, R28, 0x1, -R5.reuse ;  /* 0x000000011c1ce824 */ /* 0x100fe200078e0a05 */
[----:B------:R-:W-:Y:S01]  /*11c0*/  ISETP.GE.AND P6, PT, R27, RZ, PT ;  /* 0x000000ff1b00720c */ /* 0x000fe20003fc6270 */
[--C-:B------:R-:W-:Y:S01]  /*11d0*/  @!P5 IMAD.IADD R32, R32, 0x1, -R5.reuse ;  /* 0x000000012020d824 */ /* 0x100fe200078e0a05 */
[----:B------:R-:W-:Y:S01]  /*11e0*/  ISETP.GE.AND P5, PT, R23, RZ, PT ;  /* 0x000000ff1700720c */ /* 0x000fe20003fa6270 */
[----:B------:R-:W-:Y:S01]  /*11f0*/  @!P0 IMAD.MOV R22, RZ, RZ, -R22 ;  /* 0x000000ffff168224 */ /* 0x000fe200078e0a16 */
[----:B------:R-:W-:Y:S01]  /*1200*/  LOP3.LUT R42, R13, 0x1800, RZ, 0xc0, !PT ;  /* 0x000018000d2a7812 */ /* 0x000fe200078ec0ff */
[----:B------:R-:W-:Y:S01]  /*1210*/  @!P1 IMAD.MOV R24, RZ, RZ, -R24 ;  /* 0x000000ffff189224 */ /* 0x000fe200078e0a18 */
[----:B------:R-:W-:Y:S01]  /*1220*/  LOP3.LUT R59, R9, 0x3fe, R8, 0x78, !PT ;  /* 0x000003fe093b7812 */ /* 0x000fe200078e7808 */
[--C-:B------:R-:W-:Y:S01]  /*1230*/  @!P4 IMAD.IADD R38, R38, 0x1, -R5.reuse ;  /* 0x000000012626c824 */ /* 0x100fe200078e0a05 */
[----:B------:R-:W-:Y:S01]  /*1240*/  ISETP.GT.U32.AND P0, PT, R5, R30, PT ;  /* 0x0000001e0500720c */ /* 0x000fe20003f04070 */
[----:B------:R-:W-:Y:S01]  /*1250*/  IMAD R23, R7, 0x100, R42 ;  /* 0x0000010007177824 */ /* 0x000fe200078e022a */
[----:B------:R-:W-:Y:S01]  /*1260*/  ISETP.GT.U32.AND P1, PT, R5, R32, PT ;  /* 0x000000200500720c */ /* 0x000fe20003f24070 */
[----:B------:R-:W-:Y:S01]  /*1270*/  IMAD.SHL.U32 R7, R7, 0x10, RZ ;  /* 0x0000001007077824 */ /* 0x000fe200078e00ff */
[C---:B------:R-:W-:Y:S01]  /*1280*/  ISETP.GT.U32.AND P4, PT, R5.reuse, R34, PT ;  /* 0x000000220500720c */ /* 0x040fe20003f84070 */
[--C-:B------:R-:W-:Y:S01]  /*1290*/  @!P2 IMAD.IADD R40, R40, 0x1, -R5.reuse ;  /* 0x000000012828a824 */ /* 0x100fe200078e0a05 */
[----:B------:R-:W-:Y:S01]  /*12a0*/  ISETP.GT.U32.AND P2, PT, R5, R36, PT ;  /* 0x000000240500720c */ /* 0x000fe20003f44070 */
[----:B------:R-:W-:Y:S01]  /*12b0*/  @!P6 IMAD.MOV R26, RZ, RZ, -R26 ;  /* 0x000000ffff1ae224 */ /* 0x000fe200078e0a1a */
[----:B------:R-:W-:Y:S01]  /*12c0*/  LOP3.LUT R8, R7, 0x30, R8, 0x78, !PT ;  /* 0x0000003007087812 */ /* 0x000fe200078e7808 */
[----:B------:R-:W-:Y:S01]  /*12d0*/  @!P5 IMAD.MOV R28, RZ, RZ, -R28 ;  /* 0x000000ffff1cd224 */ /* 0x000fe200078e0a1c */
[----:B------:R-:W2:Y:S01]  /*12e0*/  LDC R7, c[0x0][0x3b0] ;  /* 0x0000ec00ff077b82 */ /* 0x000ea20000000800 */
[C---:B------:R-:W-:Y:S01]  /*12f0*/  ISETP.GT.U32.AND P6, PT, R5.reuse, R38, PT ;  /* 0x000000260500720c */ /* 0x040fe20003fc4070 */
[----:B------:R-:W-:Y:S01]  /*1300*/  @!P3 IMAD.MOV R20, RZ, RZ, -R20 ;  /* 0x000000ffff14b224 */ /* 0x000fe200078e0a14 */
[----:B------:R-:W-:Y:S01]  /*1310*/  ISETP.GT.U32.AND P5, PT, R5, R40, PT ;  /* 0x000000280500720c */ /* 0x000fe20003fa4070 */
[--C-:B------:R-:W-:Y:S01]  /*1320*/  @!P0 IMAD.IADD R30, R30, 0x1, -R5.reuse ;  /* 0x000000011e1e8824 */ /* 0x100fe200078e0a05 */
[----:B------:R-:W-:Y:S01]  /*1330*/  ISETP.GE.AND P3, PT, R19, RZ, PT ;  /* 0x000000ff1300720c */ /* 0x000fe20003f66270 */
[--C-:B------:R-:W-:Y:S01]  /*1340*/  @!P1 IMAD.IADD R32, R32, 0x1, -R5.reuse ;  /* 0x0000000120209824 */ /* 0x100fe200078e0a05 */
[----:B------:R-:W-:Y:S01]  /*1350*/  ISETP.GE.AND P0, PT, R29, RZ, PT ;  /* 0x000000ff1d00720c */ /* 0x000fe20003f06270 */
[--C-:B------:R-:W-:Y:S01]  /*1360*/  @!P4 IMAD.IADD R34, R34, 0x1, -R5.reuse ;  /* 0x000000012222c824 */ /* 0x100fe200078e0a05 */
[----:B------:R-:W-:Y:S01]  /*1370*/  ISETP.GE.AND P1, PT, R31, RZ, PT ;  /* 0x000000ff1f00720c */ /* 0x000fe20003f26270 */
[--C-:B------:R-:W-:Y:S01]  /*1380*/  @!P2 IMAD.IADD R36, R36, 0x1, -R5.reuse ;  /* 0x000000012424a824 */ /* 0x100fe200078e0a05 */
[----:B------:R-:W-:Y:S01]  /*1390*/  ISETP.GE.AND P4, PT, R33, RZ, PT ;  /* 0x000000ff2100720c */ /* 0x000fe20003f86270 */
[----:B------:R-:W-:Y:S01]  /*13a0*/  IMAD.IADD R23, R23, 0x1, R8 ;  /* 0x0000000117177824 */ /* 0x000fe200078e0208 */
[----:B------:R-:W-:Y:S01]  /*13b0*/  ISETP.GE.AND P2, PT, R21, RZ, PT ;  /* 0x000000ff1500720c */ /* 0x000fe20003f46270 */
[--C-:B------:R-:W-:Y:S01]  /*13c0*/  @!P6 IMAD.IADD R38, R38, 0x1, -R5.reuse ;  /* 0x000000012626e824 */ /* 0x100fe200078e0a05 */
[----:B------:R-:W-:Y:S01]  /*13d0*/  ISETP.GE.AND P6, PT, R25, RZ, PT ;  /* 0x000000ff1900720c */ /* 0x000fe20003fc6270 */
[----:B------:R-:W-:Y:S01]  /*13e0*/  @!P5 IMAD.IADD R40, R40, 0x1, -R5 ;  /* 0x000000012828d824 */ /* 0x000fe200078e0a05 */
[----:B------:R-:W-:Y:S01]  /*13f0*/  ISETP.NE.AND P5, PT, R15, RZ, PT ;  /* 0x000000ff0f00720c */ /* 0x000fe20003fa5270 */
[----:B------:R-:W3:Y:S01]  /*1400*/  LDC.64 R8, c[0x0][0x380] ;  /* 0x0000e000ff087b82 */ /* 0x000ee20000000a00 */
[----:B------:R-:W-:Y:S01]  /*1410*/  LOP3.LUT R5, RZ, R15, RZ, 0x33, !PT ;  /* 0x0000000fff057212 */ /* 0x000fe200078e33ff */
[----:B------:R-:W-:Y:S01]  /*1420*/  @!P3 IMAD.MOV R40, RZ, RZ, -R40 ;  /* 0x000000ffff28b224 */ /* 0x000fe200078e0a28 */
[----:B------:R-:W-:Y:S01]  /*1430*/  LOP3.LUT R13, R13, 0x400, RZ, 0xc0, !PT ;  /* 0x000004000d0d7812 */ /* 0x000fe200078ec0ff */
[----:B------:R-:W-:Y:S01]  /*1440*/  @!P0 IMAD.MOV R30, RZ, RZ, -R30 ;  /* 0x000000ffff1e8224 */ /* 0x000fe200078e0a1e */
[C---:B------:R-:W-:Y:S01]  /*1450*/  SEL R10, R5.reuse, R10, !P5 ;  /* 0x0000000a050a7207 */ /* 0x040fe20006800000 */
[----:B------:R-:W-:Y:S01]  /*1460*/  @!P1 IMAD.MOV R32, RZ, RZ, -R32 ;  /* 0x000000ffff209224 */ /* 0x000fe200078e0a20 */
[C---:B------:R-:W-:Y:S01]  /*1470*/  SEL R12, R5.reuse, R12, !P5 ;  /* 0x0000000c050c7207 */ /* 0x040fe20006800000 */
[----:B------:R-:W-:Y:S01]  /*1480*/  @!P4 IMAD.MOV R34, RZ, RZ, -R34 ;  /* 0x000000ffff22c224 */ /* 0x000fe200078e0a22 */
[C---:B------:R-:W-:Y:S01]  /*1490*/  SEL R16, R5.reuse, R16, !P5 ;  /* 0x0000001005107207 */ /* 0x040fe20006800000 */
[-C--:B--2---:R-:W-:Y:S01]  /*14a0*/  IMAD R10, R10, R7.reuse, RZ ;  /* 0x000000070a0a7224 */ /* 0x084fe200078e02ff */
[C---:B------:R-:W-:Y:S01]  /*14b0*/  SEL R14, R5.reuse, R14, !P5 ;  /* 0x0000000e050e7207 */ /* 0x040fe20006800000 */
[----:B------:R-:W-:Y:S01]  /*14c0*/  @!P2 IMAD.MOV R36, RZ, RZ, -R36 ;  /* 0x000000ffff24a224 */ /* 0x000fe200078e0a24 */
[C---:B------:R-:W-:Y:S01]  /*14d0*/  SEL R18, R5.reuse, R18, !P5 ;  /* 0x0000001205127207 */ /* 0x040fe20006800000 */
[----:B------:R-:W-:Y:S01]  /*14e0*/  @!P6 IMAD.MOV R38, RZ, RZ, -R38 ;  /* 0x000000ffff26e224 */ /* 0x000fe200078e0a26 */
[----:B0-----:R-:W-:Y:S01]  /*14f0*/  LEA R100, P3, R10, R68, 0x1 ;  /* 0x000000440a647211 */ /* 0x001fe200078608ff */
[-C--:B------:R-:W-:Y:S01]  /*1500*/  IMAD R12, R12, R7.reuse, RZ ;  /* 0x000000070c0c7224 */ /* 0x080fe200078e02ff */
[C---:B------:R-:W-:Y:S01]  /*1510*/  SEL R20, R5.reuse, R20, !P5 ;  /* 0x0000001405147207 */ /* 0x040fe20006800000 */
[-C--:B------:R-:W-:Y:S01]  /*1520*/  IMAD R16, R16, R7.reuse, RZ ;  /* 0x0000000710107224 */ /* 0x080fe200078e02ff */
[C---:B------:R-:W-:Y:S01]  /*1530*/  SEL R22, R5.reuse, R22, !P5 ;  /* 0x0000001605167207 */ /* 0x040fe20006800000 */
[----:B------:R-:W0:Y:S01]  /*1540*/  LDC R15, c[0x0][0x3ac] ;  /* 0x0000eb00ff0f7b82 */ /* 0x000e220000000800 */
[C---:B------:R-:W-:Y:S01]  /*1550*/  SEL R24, R5.reuse, R24, !P5 ;  /* 0x0000001805187207 */ /* 0x040fe20006800000 */
[-C--:B------:R-:W-:Y:S01]  /*1560*/  IMAD R14, R14, R7.reuse, RZ ;  /* 0x000000070e0e7224 */ /* 0x080fe200078e02ff */
[C---:B------:R-:W-:Y:S01]  /*1570*/  SEL R26, R5.reuse, R26, !P5 ;  /* 0x0000001a051a7207 */ /* 0x040fe20006800000 */
[-C--:B------:R-:W-:Y:S01]  /*1580*/  IMAD R18, R18, R7.reuse, RZ ;  /* 0x0000000712127224 */ /* 0x080fe200078e02ff */
[C---:B------:R-:W-:Y:S01]  /*1590*/  SEL R28, R5.reuse, R28, !P5 ;  /* 0x0000001c051c7207 */ /* 0x040fe20006800000 */
[----:B------:R-:W-:Y:S01]  /*15a0*/  IMAD R20, R20, R7, RZ ;  /* 0x0000000714147224 */ /* 0x000fe200078e02ff */
[----:B------:R-:W-:Y:S01]  /*15b0*/  LEA.HI.X.SX32 R101, R10, R69, 0x1, P3 ;  /* 0x000000450a657211 */ /* 0x000fe200018f0eff */
[-C--:B------:R-:W-:Y:S01]  /*15c0*/  IMAD R22, R22, R7.reuse, RZ ;  /* 0x0000000716167224 */ /* 0x080fe200078e02ff */
[----:B------:R-:W2:Y:S01]  /*15d0*/  LDC R10, c[0x0][0x3a8] ;  /* 0x0000ea00ff0a7b82 */ /* 0x000ea20000000800 */
[C---:B------:R-:W-:Y:S01]  /*15e0*/  SEL R30, R5.reuse, R30, !P5 ;  /* 0x0000001e051e7207 */ /* 0x040fe20006800000 */
[-C--:B------:R-:W-:Y:S01]  /*15f0*/  IMAD R24, R24, R7.reuse, RZ ;  /* 0x0000000718187224 */ /* 0x080fe200078e02ff */
        /* <DEDUP_REMOVED lines=8> */
[----:B------:R-:W-:Y:S01]  /*1680*/  SEL R5, R5, R40, !P5 ;  /* 0x0000002805057207 */ /* 0x000fe20006800000 */
[-C--:B------:R-:W-:Y:S01]  /*1690*/  IMAD R34, R34, R7.reuse, RZ ;  /* 0x0000000722227224 */ /* 0x080fe200078e02ff */
[-C--:B------:R-:W-:Y:S01]  /*16a0*/  LEA R98, P2, R12, R68.reuse, 0x1 ;  /* 0x000000440c627211 */ /* 0x080fe200078408ff */
[-C--:B------:R-:W-:Y:S01]  /*16b0*/  IMAD R36, R36, R7.reuse, RZ ;  /* 0x0000000724247224 */ /* 0x080fe200078e02ff */
[-C--:B------:R-:W-:Y:S01]  /*16c0*/  LEA R96, P1, R16, R68.reuse, 0x1 ;  /* 0x0000004410607211 */ /* 0x080fe200078208ff */
[-C--:B------:R-:W-:Y:S01]  /*16d0*/  IMAD R38, R38, R7.reuse, RZ ;  /* 0x0000000726267224 */ /* 0x080fe200078e02ff */
[-C--:B------:R-:W-:Y:S01]  /*16e0*/  LEA R94, P0, R14, R68.reuse, 0x1 ;  /* 0x000000440e5e7211 */ /* 0x080fe200078008ff */
[----:B------:R-:W-:Y:S01]  /*16f0*/  IMAD R5, R5, R7, RZ ;  /* 0x0000000705057224 */ /* 0x000fe200078e02ff */
[-C--:B------:R-:W-:Y:S01]  /*1700*/  LEA R92, P4, R18, R68.reuse, 0x1 ;  /* 0x00000044125c7211 */ /* 0x080fe200078808ff */
[----:B-1----:R-:W-:Y:S01]  /*1710*/  IMAD R6, R6, UR5, RZ ;  /* 0x0000000506067c24 */ /* 0x002fe2000f8e02ff */
[-C--:B------:R-:W-:Y:S01]  /*1720*/  LEA R90, P6, R20, R68.reuse, 0x1 ;  /* 0x00000044145a7211 */ /* 0x080fe200078c08ff */
[----:B0-----:R-:W-:Y:S01]  /*1730*/  IMAD R62, R64, R15, RZ ;  /* 0x0000000f403e7224 */ /* 0x001fe200078e02ff */
[----:B------:R-:W-:Y:S01]  /*1740*/  LEA R88, P5, R22, R68, 0x1 ;  /* 0x0000004416587211 */ /* 0x000fe200078a08ff */
[----:B--2---:R-:W-:Y:S01]  /*1750*/  IMAD R17, R17, R10, RZ ;  /* 0x0000000a11117224 */ /* 0x004fe200078e02ff */
[----:B------:R-:W-:Y:S01]  /*1760*/  LEA R84, P3, R24, R68, 0x1 ;  /* 0x0000004418547211 */ /* 0x000fe200078608ff */
[----:B------:R-:W-:Y:S01]  /*1770*/  IMAD R60, R65, R10, RZ ;  /* 0x0000000a413c7224 */ /* 0x000fe200078e02ff */
[-C--:B------:R-:W-:Y:S01]  /*1780*/  LEA.HI.X.SX32 R99, R12, R69.reuse, 0x1, P2 ;  /* 0x000000450c637211 */ /* 0x080fe200010f0eff */
[----:B------:R-:W-:Y:S01]  /*1790*/  IMAD.SHL.U32 R12, R10, 0x80, RZ ;  /* 0x000000800a0c7824 */ /* 0x000fe200078e00ff */
[----:B------:R-:W-:Y:S01]  /*17a0*/  LEA.HI.X.SX32 R97, R16, R69, 0x1, P1 ;  /* 0x0000004510617211 */ /* 0x000fe200008f0eff */
[----:B------:R-:W-:Y:S01]  /*17b0*/  IMAD.SHL.U32 R15, R15, 0x80, RZ ;  /* 0x000000800f0f7824 */ /* 0x000fe200078e00ff */
[-C--:B------:R-:W-:Y:S01]  /*17c0*/  LEA R82, P2, R26, R68.reuse, 0x1 ;  /* 0x000000441a527211 */ /* 0x080fe200078408ff */
[----:B------:R-:W0:Y:S01]  /*17d0*/  LDCU UR5, c[0x0][0x3a0] ;  /* 0x00007400ff0577ac */ /* 0x000e220008000800 */
[----:B------:R-:W-:-:S02]  /*17e0*/  LEA R80, P1, R28, R68, 0x1 ;  /* 0x000000441c507211 */ /* 0x000fc400078208ff */
[-C--:B------:R-:W-:Y:S02]  /*17f0*/  LEA.HI.X.SX32 R95, R14, R69.reuse, 0x1, P0 ;  /* 0x000000450e5f7211 */ /* 0x080fe400000f0eff */
[-C--:B------:R-:W-:Y:S02]  /*1800*/  LEA.HI.X.SX32 R93, R18, R69.reuse, 0x1, P4 ;  /* 0x00000045125d7211 */ /* 0x080fe400020f0eff */
[-C--:B------:R-:W-:Y:S02]  /*1810*/  LEA.HI.X.SX32 R91, R20, R69.reuse, 0x1, P6 ;  /* 0x00000045145b7211 */ /* 0x080fe400030f0eff */
[-C--:B------:R-:W-:Y:S02]  /*1820*/  LEA.HI.X.SX32 R89, R22, R69.reuse, 0x1, P5 ;  /* 0x0000004516597211 */ /* 0x080fe400028f0eff */
[----:B------:R-:W-:Y:S02]  /*1830*/  LEA.HI.X.SX32 R85, R24, R69, 0x1, P3 ;  /* 0x0000004518557211 */ /* 0x000fe400018f0eff */
[----:B------:R-:W-:-:S02]  /*1840*/  LEA R78, P0, R30, R68, 0x1 ;  /* 0x000000441e4e7211 */ /* 0x000fc400078008ff */
[-C--:B------:R-:W-:Y:S02]  /*1850*/  LEA R76, P4, R32, R68.reuse, 0x1 ;  /* 0x00000044204c7211 */ /* 0x080fe400078808ff */
[-C--:B------:R-:W-:Y:S02]  /*1860*/  LEA R74, P6, R34, R68.reuse, 0x1 ;  /* 0x00000044224a7211 */ /* 0x080fe400078c08ff */
[-C--:B------:R-:W-:Y:S02]  /*1870*/  LEA R72, P5, R36, R68.reuse, 0x1 ;  /* 0x0000004424487211 */ /* 0x080fe400078a08ff */
[----:B------:R-:W-:Y:S02]  /*1880*/  LEA R70, P3, R38, R68, 0x1 ;  /* 0x0000004426467211 */ /* 0x000fe400078608ff */
[-C--:B------:R-:W-:Y:S02]  /*1890*/  LEA.HI.X.SX32 R83, R26, R69.reuse, 0x1, P2 ;  /* 0x000000451a537211 */ /* 0x080fe400010f0eff */
[----:B------:R-:W-:-:S02]  /*18a0*/  LEA.HI.X.SX32 R81, R28, R69, 0x1, P1 ;  /* 0x000000451c517211 */ /* 0x000fc400008f0eff */
[----:B------:R-:W-:Y:S02]  /*18b0*/  LEA R68, P2, R5, R68, 0x1 ;  /* 0x0000004405447211 */ /* 0x000fe400078408ff */
[----:B---3--:R-:W-:Y:S02]  /*18c0*/  LEA R86, P1, R6, R8, 0x1 ;  /* 0x0000000806567211 */ /* 0x008fe400078208ff */
[-C--:B------:R-:W-:Y:S02]  /*18d0*/  LEA.HI.X.SX32 R79, R30, R69.reuse, 0x1, P0 ;  /* 0x000000451e4f7211 */ /* 0x080fe400000f0eff */
[-C--:B------:R-:W-:Y:S02]  /*18e0*/  LEA.HI.X.SX32 R77, R32, R69.reuse, 0x1, P4 ;  /* 0x00000045204d7211 */ /* 0x080fe400020f0eff */
[----:B------:R-:W-:Y:S02]  /*18f0*/  CS2R R32, SRZ ;  /* 0x0000000000207805 */ /* 0x000fe4000001ff00 */
[----:B------:R-:W-:-:S02]  /*1900*/  LEA.HI.X.SX32 R75, R34, R69, 0x1, P6 ;  /* 0x00000045224b7211 */ /* 0x000fc400030f0eff */
[----:B------:R-:W-:Y:S02]  /*1910*/  CS2R R34, SRZ ;  /* 0x0000000000227805 */ /* 0x000fe4000001ff00 */
[-C--:B------:R-:W-:Y:S02]  /*1920*/  LEA.HI.X.SX32 R73, R36, R69.reuse, 0x1, P5 ;  /* 0x0000004524497211 */ /* 0x080fe400028f0eff */
[-C--:B------:R-:W-:Y:S02]  /*1930*/  LEA.HI.X.SX32 R71, R38, R69.reuse, 0x1, P3 ;  /* 0x0000004526477211 */ /* 0x080fe400018f0eff */
[----:B------:R-:W-:Y:S02]  /*1940*/  IADD3 R56, PT, PT, R56, UR4, R13 ;  /* 0x0000000438387c10 */ /* 0x000fe4000fffe00d */
[----:B------:R-:W-:Y:S02]  /*1950*/  LEA.HI.X.SX32 R69, R5, R69, 0x1, P2 ;  /* 0x0000004505457211 */ /* 0x000fe400010f0eff */
[----:B------:R-:W-:-:S02]  /*1960*/  LEA.HI.X.SX32 R87, R6, R9, 0x1, P1 ;  /* 0x0000000906577211 */ /* 0x000fc400008f0eff */
[C---:B------:R-:W-:Y:S02]  /*1970*/  LOP3.LUT R16, R65.reuse, 0x70, RZ, 0xfc, !PT ;  /* 0x0000007041107812 */ /* 0x040fe400078efcff */
[C---:B------:R-:W-:Y:S02]  /*1980*/  LOP3.LUT R18, R65.reuse, 0x60, RZ, 0xfc, !PT ;  /* 0x0000006041127812 */ /* 0x040fe400078efcff */
[C---:B------:R-:W-:Y:S01]  /*1990*/  LOP3.LUT R19, R65.reuse, 0x58, RZ, 0xfc, !PT ;  /* 0x0000005841137812 */ /* 0x040fe200078efcff */
[-C--:B------:R-:W-:Y:S01]  /*19a0*/  IMAD R16, R16, R10.reuse, RZ ;  /* 0x0000000a10107224 */ /* 0x080fe200078e02ff */
[C---:B------:R-:W-:Y:S01]  /*19b0*/  LOP3.LUT R20, R65.reuse, 0x50, RZ, 0xfc, !PT ;  /* 0x0000005041147812 */ /* 0x040fe200078efcff */
[-C--:B------:R-:W-:Y:S01]  /*19c0*/  IMAD R18, R18, R10.reuse, RZ ;  /* 0x0000000a12127224 */ /* 0x080fe200078e02ff */
[----:B------:R-:W-:Y:S01]  /*19d0*/  LOP3.LUT R21, R65, 0x48, RZ, 0xfc, !PT ;  /* 0x0000004841157812 */ /* 0x000fe200078efcff */
[-C--:B------:R-:W-:Y:S01]  /*19e0*/  IMAD R19, R19, R10.reuse, RZ ;  /* 0x0000000a13137224 */ /* 0x080fe200078e02ff */
[C---:B------:R-:W-:Y:S01]  /*19f0*/  LOP3.LUT R22, R65.reuse, 0x40, RZ, 0xfc, !PT ;  /* 0x0000004041167812 */ /* 0x040fe200078efcff */
[-C--:B------:R-:W-:Y:S01]  /*1a00*/  IMAD R20, R20, R10.reuse, RZ ;  /* 0x0000000a14147224 */ /* 0x080fe200078e02ff */
[----:B------:R-:W-:Y:S01]  /*1a10*/  LOP3.LUT R8, R65, 0x38, RZ, 0xfc, !PT ;  /* 0x0000003841087812 */ /* 0x000fe200078efcff */
[-C--:B------:R-:W-:Y:S01]  /*1a20*/  IMAD R21, R21, R10.reuse, RZ ;  /* 0x0000000a15157224 */ /* 0x080fe200078e02ff */
[C---:B------:R-:W-:Y:S01]  /*1a30*/  LOP3.LUT R7, R65.reuse, 0x30, RZ, 0xfc, !PT ;  /* 0x0000003041077812 */ /* 0x040fe200078efcff */
[-C--:B------:R-:W-:Y:S01]  /*1a40*/  IMAD R22, R22, R10.reuse, RZ ;  /* 0x0000000a16167224 */ /* 0x080fe200078e02ff */
[C---:B------:R-:W-:Y:S01]  /*1a50*/  LOP3.LUT R5, R65.reuse, 0x28, RZ, 0xfc, !PT ;  /* 0x0000002841057812 */ /* 0x040fe200078efcff */
[-C--:B------:R-:W-:Y:S01]  /*1a60*/  IMAD R8, R8, R10.reuse, RZ ;  /* 0x0000000a08087224 */ /* 0x080fe200078e02ff */
[----:B------:R-:W-:Y:S01]  /*1a70*/  LOP3.LUT R6, R65, 0x20, RZ, 0xfc, !PT ;  /* 0x0000002041067812 */ /* 0x000fe200078efcff */
[-C--:B------:R-:W-:Y:S01]  /*1a80*/  IMAD R7, R7, R10.reuse, RZ ;  /* 0x0000000a07077224 */ /* 0x080fe200078e02ff */
[----:B------:R-:W-:Y:S01]  /*1a90*/  LOP3.LUT R9, R65, 0x18, RZ, 0xfc, !PT ;  /* 0x0000001841097812 */ /* 0x000fe200078efcff */
[-C--:B------:R-:W-:Y:S01]  /*1aa0*/  IMAD R5, R5, R10.reuse, RZ ;  /* 0x0000000a05057224 */ /* 0x080fe200078e02ff */
[C---:B------:R-:W-:Y:S01]  /*1ab0*/  LOP3.LUT R14, R65.reuse, 0x10, RZ, 0xfc, !PT ;  /* 0x00000010410e7812 */ /* 0x040fe200078efcff */
[-C--:B------:R-:W-:Y:S01]  /*1ac0*/  IMAD R6, R6, R10.reuse, RZ ;  /* 0x0000000a06067224 */ /* 0x080fe200078e02ff */
[----:B------:R-:W-:Y:S01]  /*1ad0*/  LOP3.LUT R13, R65, 0x8, RZ, 0xfc, !PT ;  /* 0x00000008410d7812 */ /* 0x000fe200078efcff */
[-C--:B------:R-:W-:Y:S01]  /*1ae0*/  IMAD R9, R9, R10.reuse, RZ ;  /* 0x0000000a09097224 */ /* 0x080fe200078e02ff */
[----:B------:R-:W-:Y:S01]  /*1af0*/  LOP3.LUT R11, R23, 0x40, RZ, 0x3c, !PT ;  /* 0x00000040170b7812 */ /* 0x000fe200078e3cff */
[----:B------:R-:W-:-:S02]  /*1b00*/  IMAD R14, R14, R10, RZ ;  /* 0x0000000a0e0e7224 */ /* 0x000fc400078e02ff */
[-C--:B------:R-:W-:Y:S02]  /*1b10*/  IMAD R13, R13, R10.reuse, RZ ;  /* 0x0000000a0d0d7224 */ /* 0x080fe400078e02ff */
[----:B0-----:R-:W-:-:S07]  /*1b20*/  IMAD R10, R63, R10, RZ ;  /* 0x0000000a3f0a7224 */ /* 0x001fce00078e02ff */
.L_x_1:
[C---:B------:R-:W-:Y:S02]  /*1b30*/  LOP3.LUT R24, R65.reuse, 0x8, RZ, 0xfc, !PT ;  /* 0x0000000841187812 */ /* 0x040fe400078efcff */
[C---:B------:R-:W-:Y:S02]  /*1b40*/  ISETP.GE.AND P3, PT, R65.reuse, UR5, PT ;  /* 0x0000000541007c0c */ /* 0x040fe4000bf66270 */
[----:B------:R-:W-:Y:S02]  /*1b50*/  ISETP.GE.AND P4, PT, R24, UR5, PT ;  /* 0x0000000518007c0c */ /* 0x000fe4000bf86270 */
[C---:B------:R-:W-:Y:S02]  /*1b60*/  LOP3.LUT R24, R65.reuse, 0x20, RZ, 0xfc, !PT ;  /* 0x0000002041187812 */ /* 0x040fe400078efcff */
[----:B------:R-:W-:Y:S02]  /*1b70*/  LOP3.LUT R25, R65, 0x10, RZ, 0xfc, !PT ;  /* 0x0000001041197812 */ /* 0x000fe400078efcff */
[----:B------:R-:W-:-:S02]  /*1b80*/  ISETP.GE.AND P0, PT, R24, UR5, PT ;  /* 0x0000000518007c0c */ /* 0x000fc4000bf06270 */
[----:B------:R-:W-:Y:S01]  /*1b90*/  ISETP.GE.AND P5, PT, R25, UR5, PT ;  /* 0x0000000519007c0c */ /* 0x000fe2000bfa6270 */
[----:B------:R-:W-:Y:S01]  /*1ba0*/  IMAD.WIDE R24, R60, 0x2, R86 ;  /* 0x000000023c187825 */ /* 0x000fe200078e0256 */
[----:B------:R-:W-:Y:S02]  /*1bb0*/  PRMT R40, RZ, 0x7610, R40 ;  /* 0x00007610ff287816 */ /* 0x000fe40000000028 */
[C---:B------:R-:W-:Y:S02]  /*1bc0*/  LOP3.LUT R26, R65.reuse, 0x18, RZ, 0xfc, !PT ;  /* 0x00000018411a7812 */ /* 0x040fe400078efcff */
[C---:B------:R-:W-:Y:S02]  /*1bd0*/  LOP3.LUT R28, R65.reuse, 0x28, RZ, 0xfc, !PT ;  /* 0x00000028411c7812 */ /* 0x040fe400078efcff */
[----:B------:R-:W-:Y:S01]  /*1be0*/  ISETP.GE.AND P6, PT, R26, UR5, PT ;  /* 0x000000051a007c0c */ /* 0x000fe2000bfc6270 */
[----:B------:R0:W2:Y:S01]  /*1bf0*/  @!P3 LDG.E.U16 R40, desc[UR6][R24.64] ;  /* 0x000000061828b981 */ /* 0x0000a2000c1e1500 */
[----:B------:R-:W-:Y:S01]  /*1c00*/  LOP3.LUT R30, R65, 0x38, RZ, 0xfc, !PT ;  /* 0x00000038411e7812 */ /* 0x000fe200078efcff */
[----:B------:R-:W-:Y:S01]  /*1c10*/  IMAD.WIDE R26, R13, 0x2, R86 ;  /* 0x000000020d1a7825 */ /* 0x000fe200078e0256 */
[----:B------:R-:W-:-:S02]  /*1c20*/  PRMT R102, RZ, 0x7610, R102 ;  /* 0x00007610ff667816 */ /* 0x000fc40000000066 */
[----:B------:R-:W-:Y:S02]  /*1c30*/  ISETP.GE.AND P1, PT, R28, UR5, PT ;  /* 0x000000051c007c0c */ /* 0x000fe4000bf26270 */
[----:B------:R-:W-:Y:S02]  /*1c40*/  PRMT R42, RZ, 0x7610, R42 ;  /* 0x00007610ff2a7816 */ /* 0x000fe4000000002a */
[C---:B------:R-:W-:Y:S01]  /*1c50*/  LOP3.LUT R29, R65.reuse, 0x30, RZ, 0xfc, !PT ;  /* 0x00000030411d7812 */ /* 0x040fe200078efcff */
[--C-:B0-----:R-:W-:Y:S01]  /*1c60*/  IMAD.WIDE R24, R6, 0x2, R86.reuse ;  /* 0x0000000206187825 */ /* 0x101fe200078e0256 */
[C---:B------:R-:W-:Y:S02]  /*1c70*/  LOP3.LUT R37, R65.reuse, 0x58, RZ, 0xfc, !PT ;  /* 0x0000005841257812 */ /* 0x040fe400078efcff */
[----:B------:R-:W-:Y:S01]  /*1c80*/  ISETP.GE.AND P3, PT, R30, UR5, PT ;  /* 0x000000051e007c0c */ /* 0x000fe2000bf66270 */
[----:B------:R0:W3:Y:S01]  /*1c90*/  @!P4 LDG.E.U16 R42, desc[UR6][R26.64] ;  /* 0x000000061a2ac981 */ /* 0x0000e2000c1e1500 */
[----:B------:R-:W-:Y:S01]  /*1ca0*/  LOP3.LUT R30, R65, 0x40, RZ, 0xfc, !PT ;  /* 0x00000040411e7812 */ /* 0x000fe200078efcff */
[----:B------:R-:W-:Y:S01]  /*1cb0*/  IMAD.WIDE R44, R9, 0x2, R86 ;  /* 0x00000002092c7825 */ /* 0x000fe200078e0256 */
[----:B------:R-:W-:Y:S01]  /*1cc0*/  ISETP.GE.AND P2, PT, R29, UR5, PT ;  /* 0x000000051d007c0c */ /* 0x000fe2000bf46270 */
[----:B------:R-:W4:Y:S01]  /*1cd0*/  @!P0 LDG.E.U16 R102, desc[UR6][R24.64] ;  /* 0x0000000618668981 */ /* 0x000f22000c1e1500 */
[----:B------:R-:W-:Y:S01]  /*1ce0*/  PRMT R46, RZ, 0x7610, R46 ;  /* 0x00007610ff2e7816 */ /* 0x000fe2000000002e */
[----:B------:R-:W-:Y:S01]  /*1cf0*/  IMAD.WIDE R28, R14, 0x2, R86 ;  /* 0x000000020e1c7825 */ /* 0x000fe200078e0256 */
[----:B------:R-:W-:-:S02]  /*1d00*/  PRMT R36, RZ, 0x7610, R36 ;  /* 0x00007610ff247816 */ /* 0x000fc40000000024 */
[----:B------:R-:W-:Y:S01]  /*1d10*/  ISETP.GE.AND P0, PT, R37, UR5, PT ;  /* 0x0000000525007c0c */ /* 0x000fe2000bf06270 */
[----:B0-----:R-:W-:Y:S01]  /*1d20*/  IMAD.WIDE R26, R5, 0x2, R86 ;  /* 0x00000002051a7825 */ /* 0x001fe200078e0256 */
[----:B------:R-:W-:Y:S01]  /*1d30*/  PRMT R38, RZ, 0x7610, R38 ;  /* 0x00007610ff267816 */ /* 0x000fe20000000026 */
[----:B------:R0:W5:Y:S01]  /*1d40*/  @!P5 LDG.E.U16 R46, desc[UR6][R28.64] ;  /* 0x000000061c2ed981 */ /* 0x000162000c1e1500 */
[----:B------:R-:W-:Y:S02]  /*1d50*/  ISETP.GE.AND P4, PT, R30, UR5, PT ;  /* 0x000000051e007c0c */ /* 0x000fe4000bf86270 */
[C---:B------:R-:W-:Y:S01]  /*1d60*/  LOP3.LUT R31, R65.reuse, 0x48, RZ, 0xfc, !PT ;  /* 0x00000048411f7812 */ /* 0x040fe200078efcff */
[----:B------:R-:W5:Y:S01]  /*1d70*/  @!P6 LDG.E.U16 R36, desc[UR6][R44.64] ;  /* 0x000000062c24e981 */ /* 0x000f62000c1e1500 */
[C---:B------:R-:W-:Y:S02]  /*1d80*/  LOP3.LUT R30, R65.reuse, 0x50, RZ, 0xfc, !PT ;  /* 0x00000050411e7812 */ /* 0x040fe400078efcff */
[----:B------:R-:W-:Y:S01]  /*1d90*/  LOP3.LUT R39, R65, 0x60, RZ, 0xfc, !PT ;  /* 0x0000006041277812 */ /* 0x000fe200078efcff */
[----:B------:R1:W5:Y:S01]  /*1da0*/  @!P1 LDG.E.U16 R38, desc[UR6][R26.64] ;  /* 0x000000061a269981 */ /* 0x000362000c1e1500 */
[----:B------:R-:W-:Y:S01]  /*1db0*/  ISETP.GE.AND P5, PT, R31, UR5, PT ;  /* 0x000000051f007c0c */ /* 0x000fe2000bfa6270 */
[----:B0-----:R-:W-:Y:S01]  /*1dc0*/  IMAD.WIDE R28, R8, 0x2, R86 ;  /* 0x00000002081c7825 */ /* 0x001fe200078e0256 */
[----:B------:R-:W-:-:S02]  /*1dd0*/  ISETP.GE.AND P6, PT, R30, UR5, PT ;  /* 0x000000051e007c0c */ /* 0x000fc4000bfc6270 */
[----:B------:R-:W-:Y:S01]  /*1de0*/  PRMT R122, RZ, 0x7610, R122 ;  /* 0x00007610ff7a7816 */ /* 0x000fe2000000007a */
[----:B------:R-:W-:Y:S01]  /*1df0*/  IMAD.WIDE R30, R7, 0x2, R86 ;  /* 0x00000002071e7825 */ /* 0x000fe200078e0256 */
[----:B------:R-:W-:Y:S02]  /*1e00*/  PRMT R120, RZ, 0x7610, R120 ;  /* 0x00007610ff787816 */ /* 0x000fe40000000078 */
[----:B------:R-:W-:Y:S01]  /*1e10*/  PRMT R112, RZ, 0x7610, R112 ;  /* 0x00007610ff707816 */ /* 0x000fe20000000070 */
[----:B-1----:R-:W-:Y:S01]  /*1e20*/  IMAD.WIDE R26, R19, 0x2, R86 ;  /* 0x00000002131a7825 */ /* 0x002fe200078e0256 */
[----:B------:R-:W-:Y:S01]  /*1e30*/  ISETP.GE.AND P1, PT, R39, UR5, PT ;  /* 0x0000000527007c0c */ /* 0x000fe2000bf26270 */
[----:B------:R-:W5:Y:S01]  /*1e40*/  @!P2 LDG.E.U16 R122, desc[UR6][R30.64] ;  /* 0x000000061e7aa981 */ /* 0x000f62000c1e1500 */
[C---:B------:R-:W-:Y:S02]  /*1e50*/  LOP3.LUT R37, R65.reuse, 0x68, RZ, 0xfc, !PT ;  /* 0x0000006841257812 */ /* 0x040fe400078efcff */
[----:B------:R-:W-:Y:S01]  /*1e60*/  LOP3.LUT R39, R65, 0x70, RZ, 0xfc, !PT ;  /* 0x0000007041277812 */ /* 0x000fe200078efcff */
[----:B------:R0:W5:Y:S01]  /*1e70*/  @!P3 LDG.E.U16 R120, desc[UR6][R28.64] ;  /* 0x000000061c78b981 */ /* 0x000162000c1e1500 */
[----:B------:R-:W-:-:S02]  /*1e80*/  ISETP.GE.AND P2, PT, R37, UR5, PT ;  /* 0x0000000525007c0c */ /* 0x000fc4000bf46270 */
[----:B------:R-:W-:Y:S01]  /*1e90*/  ISETP.GE.AND P3, PT, R39, UR5, PT ;  /* 0x0000000527007c0c */ /* 0x000fe2000bf66270 */
[----:B------:R-:W5:Y:S01]  /*1ea0*/  @!P0 LDG.E.U16 R112, desc[UR6][R26.64] ;  /* 0x000000061a708981 */ /* 0x000f62000c1e1500 */
[----:B------:R-:W-:Y:S01]  /*1eb0*/  ISETP.GE.AND P0, PT, R63, UR5, PT ;  /* 0x000000053f007c0c */ /* 0x000fe2000bf06270 */
[----:B------:R-:W-:Y:S01]  /*1ec0*/  IMAD.WIDE R44, R22, 0x2, R86 ;  /* 0x00000002162c7825 */ /* 0x000fe200078e0256 */
[----:B------:R-:W-:Y:S02]  /*1ed0*/  PRMT R118, RZ, 0x7610, R118 ;  /* 0x00007610ff767816 */ /* 0x000fe40000000076 */
[----:B------:R-:W-:Y:S01]  /*1ee0*/  PRMT R114, RZ, 0x7610, R114 ;  /* 0x00007610ff727816 */ /* 0x000fe20000000072 */
[----:B------:R-:W-:Y:S01]  /*1ef0*/  IMAD.WIDE R24, R20, 0x2, R86 ;  /* 0x0000000214187825 */ /* 0x000fe200078e0256 */
[----:B------:R-:W-:Y:S02]  /*1f00*/  PRMT R116, RZ, 0x7610, R116 ;  /* 0x00007610ff747816 */ /* 0x000fe40000000074 */
[----:B------:R1:W5:Y:S01]  /*1f10*/  @!P4 LDG.E.U16 R118, desc[UR6][R44.64] ;  /* 0x000000062c76c981 */ /* 0x000362000c1e1500 */
[----:B------:R-:W-:Y:S01]  /*1f20*/  PRMT R110, RZ, 0x7610, R110 ;  /* 0x00007610ff6e7816 */ /* 0x000fe2000000006e */
[----:B------:R-:W-:Y:S01]  /*1f30*/  IMAD.WIDE R52, R21, 0x2, R86 ;  /* 0x0000000215347825 */ /* 0x000fe200078e0256 */
[----:B------:R-:W-:Y:S01]  /*1f40*/  PRMT R108, RZ, 0x7610, R108 ;  /* 0x00007610ff6c7816 */ /* 0x000fe2000000006c */
[----:B------:R1:W5:Y:S01]  /*1f50*/  @!P6 LDG.E.U16 R114, desc[UR6][R24.64] ;  /* 0x000000061872e981 */ /* 0x000362000c1e1500 */
[----:B------:R-:W-:Y:S01]  /*1f60*/  PRMT R106, RZ, 0x7610, R106 ;  /* 0x00007610ff6a7816 */ /* 0x000fe2000000006a */
[----:B0-----:R-:W-:Y:S01]  /*1f70*/  IMAD.WIDE R28, R18, 0x2, R86 ;  /* 0x00000002121c7825 */ /* 0x001fe200078e0256 */
[----:B------:R-:W-:Y:S01]  /*1f80*/  PRMT R104, RZ, 0x7610, R104 ;  /* 0x00007610ff687816 */ /* 0x000fe20000000068 */
[----:B------:R-:W5:Y:S02]  /*1f90*/  @!P5 LDG.E.U16 R116, desc[UR6][R52.64] ;  /* 0x000000063474d981 */ /* 0x000f64000c1e1500 */
[----:B------:R-:W-:-:S02]  /*1fa0*/  IMAD.WIDE R30, R17, 0x2, R86 ;  /* 0x00000002111e7825 */ /* 0x000fc400078e0256 */
[----:B------:R0:W5:Y:S02]  /*1fb0*/  @!P1 LDG.E.U16 R110, desc[UR6][R28.64] ;  /* 0x000000061c6e9981 */ /* 0x000164000c1e1500 */
[--C-:B-1----:R-:W-:Y:S02]  /*1fc0*/  IMAD.WIDE R44, R16, 0x2, R86.reuse ;  /* 0x00000002102c7825 */ /* 0x102fe400078e0256 */
[----:B------:R-:W5:Y:S02]  /*1fd0*/  @!P2 LDG.E.U16 R108, desc[UR6][R30.64] ;  /* 0x000000061e6ca981 */ /* 0x000f64000c1e1500 */
[----:B------:R-:W-:Y:S02]  /*1fe0*/  IMAD.WIDE R24, R10, 0x2, R86 ;  /* 0x000000020a187825 */ /* 0x000fe400078e0256 */
[----:B------:R1:W5:Y:S04]  /*1ff0*/  @!P3 LDG.E.U16 R106, desc[UR6][R44.64] ;  /* 0x000000062c6ab981 */ /* 0x000368000c1e1500 */
[----:B------:R1:W5:Y:S01]  /*2000*/  @!P0 LDG.E.U16 R104, desc[UR6][R24.64] ;  /* 0x0000000618688981 */ /* 0x000362000c1e1500 */
[----:B------:R-:W-:Y:S01]  /*2010*/  BAR.SYNC.DEFER_BLOCKING 0x0 ;  /* 0x0000000000007b1d */ /* 0x000fe20000010000 */
[----:B------:R-:W-:Y:S01]  /*2020*/  ISETP.GE.AND P1, PT, R64, UR5, PT ;  /* 0x0000000540007c0c */ /* 0x000fe2000bf26270 */
[----:B------:R-:W-:Y:S01]  /*2030*/  IMAD.WIDE R26, R62, 0x2, R68 ;  /* 0x000000023e1a7825 */ /* 0x000fe200078e0244 */
[----:B------:R-:W-:-:S02]  /*2040*/  PRMT R43, RZ, 0x7610, R43 ;  /* 0x00007610ff2b7816 */ /* 0x000fc4000000002b */
[----:B------:R-:W-:Y:S01]  /*2050*/  PRMT R66, RZ, 0x7610, R66 ;  /* 0x00007610ff427816 */ /* 0x000fe20000000042 */
[C---:B0-----:R-:W-:Y:S01]  /*2060*/  IMAD.WIDE R28, R62.reuse, 0x2, R70 ;  /* 0x000000023e1c7825 */ /* 0x041fe200078e0246 */
[----:B------:R-:W-:Y:S02]  /*2070*/  PRMT R41, RZ, 0x7610, R41 ;  /* 0x00007610ff297816 */ /* 0x000fe40000000029 */
[----:B-1----:R-:W-:Y:S01]  /*2080*/  PRMT R44, RZ, 0x7610, R44 ;  /* 0x00007610ff2c7816 */ /* 0x002fe2000000002c */
[C---:B------:R-:W-:Y:S01]  /*2090*/  IMAD.WIDE R30, R62.reuse, 0x2, R72 ;  /* 0x000000023e1e7825 */ /* 0x040fe200078e0248 */
[----:B------:R-:W-:Y:S02]  /*20a0*/  PRMT R39, RZ, 0x7610, R39 ;  /* 0x00007610ff277816 */ /* 0x000fe40000000027 */
[----:B------:R-:W-:Y:S01]  /*20b0*/  PRMT R52, RZ, 0x7610, R52 ;  /* 0x00007610ff347816 */ /* 0x000fe20000000034 */
[----:B------:R-:W-:Y:S01]  /*20c0*/  IMAD.WIDE R24, R62, 0x2, R74 ;  /* 0x000000023e187825 */ /* 0x000fe200078e024a */
[----:B------:R-:W-:-:S02]  /*20d0*/  PRMT R37, RZ, 0x7610, R37 ;  /* 0x00007610ff257816 */ /* 0x000fc40000000025 */
[----:B------:R-:W-:Y:S01]  /*20e0*/  PRMT R54, RZ, 0x7610, R54 ;  /* 0x00007610ff367816 */ /* 0x000fe20000000036 */
[C---:B------:R-:W-:Y:S01]  /*20f0*/  IMAD.WIDE R124, R62.reuse, 0x2, R82 ;  /* 0x000000023e7c7825 */ /* 0x040fe200078e0252 */
[----:B------:R0:W5:Y:S04]  /*2100*/  @!P1 LDG.E.U16 R43, desc[UR6][R26.64] ;  /* 0x000000061a2b9981 */ /* 0x000168000c1e1500 */
[----:B------:R1:W5:Y:S01]  /*2110*/  @!P1 LDG.E.U16 R66, desc[UR6][R28.64] ;  /* 0x000000061c429981 */ /* 0x000362000c1e1500 */
[----:B------:R-:W-:Y:S02]  /*2120*/  PRMT R55, RZ, 0x7610, R55 ;  /* 0x00007610ff377816 */ /* 0x000fe40000000037 */
[----:B------:R-:W-:Y:S01]  /*2130*/  PRMT R103, RZ, 0x7610, R103 ;  /* 0x00007610ff677816 */ /* 0x000fe20000000067 */
[----:B------:R1:W5:Y:S01]  /*2140*/  @!P1 LDG.E.U16 R41, desc[UR6][R30.64] ;  /* 0x000000061e299981 */ /* 0x000362000c1e1500 */
[----:B0-----:R-:W-:Y:S01]  /*2150*/  IMAD.WIDE R26, R62, 0x2, R76 ;  /* 0x000000023e1a7825 */ /* 0x001fe200078e024c */
[----:B------:R-:W-:-:S02]  /*2160*/  PRMT R53, RZ, 0x7610, R53 ;  /* 0x00007610ff357816 */ /* 0x000fc40000000035 */
[----:B------:R0:W5:Y:S01]  /*2170*/  @!P1 LDG.E.U16 R44, desc[UR6][R24.64] ;  /* 0x00000006182c9981 */ /* 0x000162000c1e1500 */
[----:B-1----:R-:W-:-:S03]  /*2180*/  IMAD.WIDE R28, R62, 0x2, R78 ;  /* 0x000000023e1c7825 */ /* 0x002fc600078e024e */
[----:B------:R1:W5:Y:S01]  /*2190*/  @!P1 LDG.E.U16 R39, desc[UR6][R26.64] ;  /* 0x000000061a279981 */ /* 0x000362000c1e1500 */
[----:B------:R-:W-:-:S03]  /*21a0*/  IMAD.WIDE R30, R62, 0x2, R80 ;  /* 0x000000023e1e7825 */ /* 0x000fc600078e0250 */
[----:B------:R1:W5:Y:S01]  /*21b0*/  @!P1 LDG.E.U16 R52, desc[UR6][R28.64] ;  /* 0x000000061c349981 */ /* 0x000362000c1e1500 */
[C---:B0-----:R-:W-:Y:S01]  /*21c0*/  IMAD.WIDE R24, R62.reuse, 0x2, R84 ;  /* 0x000000023e187825 */ /* 0x041fe200078e0254 */
[----:B------:R-:W-:Y:S02]  /*21d0*/  PRMT R47, RZ, 0x7610, R47 ;  /* 0x00007610ff2f7816 */ /* 0x000fe4000000002f */
[----:B------:R0:W5:Y:S01]  /*21e0*/  @!P1 LDG.E.U16 R37, desc[UR6][R30.64] ;  /* 0x000000061e259981 */ /* 0x000162000c1e1500 */
[C---:B-1----:R-:W-:Y:S01]  /*21f0*/  IMAD.WIDE R26, R62.reuse, 0x2, R88 ;  /* 0x000000023e1a7825 */ /* 0x042fe200078e0258 */
[----:B------:R-:W-:Y:S02]  /*2200*/  PRMT R45, RZ, 0x7610, R45 ;  /* 0x00007610ff2d7816 */ /* 0x000fe4000000002d */
[----:B------:R1:W5:Y:S01]  /*2210*/  @!P1 LDG.E.U16 R54, desc[UR6][R124.64] ;  /* 0x000000067c369981 */ /* 0x000362000c1e1500 */
[----:B------:R-:W-:Y:S01]  /*2220*/  IMAD.WIDE R28, R62, 0x2, R90 ;  /* 0x000000023e1c7825 */ /* 0x000fe200078e025a */
[----:B------:R-:W-:-:S02]  /*2230*/  PRMT R105, RZ, 0x7610, R105 ;  /* 0x00007610ff697816 */ /* 0x000fc40000000069 */
[----:B------:R1:W5:Y:S01]  /*2240*/  @!P1 LDG.E.U16 R55, desc[UR6][R24.64] ;  /* 0x0000000618379981 */ /* 0x000362000c1e1500 */
[----:B------:R-:W-:Y:S01]  /*2250*/  PRMT R107, RZ, 0x7610, R107 ;  /* 0x00007610ff6b7816 */ /* 0x000fe2000000006b */
[C---:B0-----:R-:W-:Y:S01]  /*2260*/  IMAD.WIDE R30, R62.reuse, 0x2, R94 ;  /* 0x000000023e1e7825 */ /* 0x041fe200078e025e */
[----:B------:R-:W-:Y:S01]  /*2270*/  PRMT R109, RZ, 0x7610, R109 ;  /* 0x00007610ff6d7816 */ /* 0x000fe2000000006d */
[----:B------:R0:W5:Y:S02]  /*2280*/  @!P1 LDG.E.U16 R103, desc[UR6][R26.64] ;  /* 0x000000061a679981 */ /* 0x000164000c1e1500 */
[C---:B-1----:R-:W-:Y:S02]  /*2290*/  IMAD.WIDE R124, R62.reuse, 0x2, R98 ;  /* 0x000000023e7c7825 */ /* 0x042fe400078e0262 */
[----:B------:R1:W5:Y:S02]  /*22a0*/  @!P1 LDG.E.U16 R53, desc[UR6][R28.64] ;  /* 0x000000061c359981 */ /* 0x000364000c1e1500 */
[----:B------:R-:W-:-:S02]  /*22b0*/  IMAD.WIDE R24, R62, 0x2, R92 ;  /* 0x000000023e187825 */ /* 0x000fc400078e025c */
[----:B------:R-:W5:Y:S02]  /*22c0*/  @!P1 LDG.E.U16 R47, desc[UR6][R30.64] ;  /* 0x000000061e2f9981 */ /* 0x000f64000c1e1500 */
[C---:B0-----:R-:W-:Y:S02]  /*22d0*/  IMAD.WIDE R26, R62.reuse, 0x2, R96 ;  /* 0x000000023e1a7825 */ /* 0x041fe400078e0260 */
[----:B------:R-:W5:Y:S02]  /*22e0*/  @!P1 LDG.E.U16 R45, desc[UR6][R124.64] ;  /* 0x000000067c2d9981 */ /* 0x000f64000c1e1500 */
[----:B-1----:R-:W-:Y:S02]  /*22f0*/  IMAD.WIDE R28, R62, 0x2, R100 ;  /* 0x000000023e1c7825 */ /* 0x002fe400078e0264 */
[----:B------:R-:W5:Y:S04]  /*2300*/  @!P1 LDG.E.U16 R105, desc[UR6][R24.64] ;  /* 0x0000000618699981 */ /* 0x000f68000c1e1500 */
[----:B------:R-:W5:Y:S04]  /*2310*/  @!P1 LDG.E.U16 R107, desc[UR6][R26.64] ;  /* 0x000000061a6b9981 */ /* 0x000f68000c1e1500 */
[----:B------:R-:W5:Y:S04]  /*2320*/  @!P1 LDG.E.U16 R109, desc[UR6][R28.64] ;  /* 0x000000061c6d9981 */ /* 0x000f68000c1e1500 */
[----:B--2---:R-:W-:Y:S04]  /*2330*/  STS.U16 [R59+UR4], R40 ;  /* 0x000000283b007988 */ /* 0x004fe80008000404 */
[----:B---3--:R-:W-:Y:S04]  /*2340*/  STS.U16 [R59+UR4+0x400], R42 ;  /* 0x0004002a3b007988 */ /* 0x008fe80008000404 */
[----:B----4-:R-:W-:Y:S04]  /*2350*/  STS.U16 [R59+UR4+0x1000], R102 ;  /* 0x001000663b007988 */ /* 0x010fe80008000404 */
[----:B-----5:R-:W-:Y:S04]  /*2360*/  STS.U16 [R59+UR4+0x800], R46 ;  /* 0x0008002e3b007988 */ /* 0x020fe80008000404 */
[----:B------:R-:W-:Y:S04]  /*2370*/  STS.U16 [R59+UR4+0xc00], R36 ;  /* 0x000c00243b007988 */ /* 0x000fe80008000404 */
        /* <DEDUP_REMOVED lines=26> */
[----:B------:R-:W-:Y:S01]  /*2520*/  STS.U16 [R57+UR4+0x7c00], R109 ;  /* 0x007c006d39007988 */ /* 0x000fe20008000404 */
[----:B------:R-:W-:Y:S06]  /*2530*/  BAR.SYNC.DEFER_BLOCKING 0x0 ;  /* 0x0000000000007b1d */ /* 0x000fec0000010000 */
[----:B------:R-:W-:Y:S04]  /*2540*/  LDSM.16.MT88.4 R28, [R56] ;  /* 0x00000000381c783b */ /* 0x000fe80000004200 */
[----:B------:R-:W0:Y:S04]  /*2550*/  LDSM.16.M88.4 R36, [R23+UR4+0x4000] ;  /* 0x004000041724783b */ /* 0x000e280008000200 */
[----:B------:R-:W1:Y:S04]  /*2560*/  LDSM.16.M88.4 R40, [R23+UR4+0x6000] ;  /* 0x006000041728783b */ /* 0x000e680008000200 */
[----:B------:R-:W2:Y:S04]  /*2570*/  LDSM.16.MT88.4 R44, [R56+0x800] ;  /* 0x00080000382c783b */ /* 0x000ea80000004200 */
[----:B------:R-:W-:Y:S04]  /*2580*/  LDSM.16.MT88.4 R52, [R56+0x1000] ;  /* 0x001000003834783b */ /* 0x000fe80000004200 */
[----:B------:R-:W3:Y:S01]  /*2590*/  LDSM.16.M88.4 R24, [R11+UR4+0x4000] ;  /* 0x004000040b18783b */ /* 0x000ee20008000200 */
[C---:B0-----:R-:W-:Y:S08]  /*25a0*/  HMMA.16816.F32.BF16 R32, R28.reuse, R36, R32 ;  /* 0x000000241c20723c */ /* 0x041ff00000041820 */
[----:B-1----:R-:W-:Y:S01]  /*25b0*/  HMMA.16816.F32.BF16 R48, R28, R40, R48 ;  /* 0x000000281c30723c */ /* 0x002fe20000041830 */
[----:B------:R-:W0:Y:S11]  /*25c0*/  LDSM.16.M88.4 R28, [R11+UR4+0x6000] ;  /* 0x006000040b1c783b */ /* 0x000e360008000200 */
[C---:B--2---:R-:W-:Y:S01]  /*25d0*/  HMMA.16816.F32.BF16 R36, R44.reuse, R38, R32 ;  /* 0x000000262c24723c */ /* 0x044fe20000041820 */
[----:B------:R-:W1:Y:S07]  /*25e0*/  LDSM.16.MT88.4 R32, [R56+0x1800] ;  /* 0x001800003820783b */ /* 0x000e6e0000004200 */
[----:B------:R-:W-:Y:S01]  /*25f0*/  HMMA.16816.F32.BF16 R48, R44, R42, R48 ;  /* 0x0000002a2c30723c */ /* 0x000fe20000041830 */
[----:B------:R-:W-:Y:S04]  /*2600*/  LDSM.16.MT88.4 R40, [R56+0x2000] ;  /* 0x002000003828783b */ /* 0x000fe80000004200 */
[----:B------:R-:W2:Y:S07]  /*2610*/  LDSM.16.M88.4 R44, [R23+UR4+0x4080] ;  /* 0x00408004172c783b */ /* 0x000eae0008000200 */
[C---:B---3--:R-:W-:Y:S08]  /*2620*/  HMMA.16816.F32.BF16 R36, R52.reuse, R24, R36 ;  /* 0x000000183424723c */ /* 0x048ff00000041824 */
[----:B0-----:R-:W-:Y:S01]  /*2630*/  HMMA.16816.F32.BF16 R52, R52, R28, R48 ;  /* 0x0000001c3434723c */ /* 0x001fe20000041830 */
[----:B------:R-:W0:Y:S11]  /*2640*/  LDSM.16.M88.4 R48, [R23+UR4+0x6080] ;  /* 0x006080041730783b */ /* 0x000e360008000200 */
[C---:B-1----:R-:W-:Y:S01]  /*2650*/  HMMA.16816.F32.BF16 R36, R32.reuse, R26, R36 ;  /* 0x0000001a2024723c */ /* 0x042fe20000041824 */
[----:B------:R-:W1:Y:S07]  /*2660*/  LDSM.16.MT88.4 R24, [R56+0x2800] ;  /* 0x002800003818783b */ /* 0x000e6e0000004200 */
[----:B------:R-:W-:Y:S01]  /*2670*/  HMMA.16816.F32.BF16 R52, R32, R30, R52 ;  /* 0x0000001e2034723c */ /* 0x000fe20000041834 */
[----:B------:R-:W-:Y:S04]  /*2680*/  LDSM.16.MT88.4 R32, [R56+0x3000] ;  /* 0x003000003820783b */ /* 0x000fe80000004200 */
[----:B------:R-:W3:Y:S07]  /*2690*/  LDSM.16.M88.4 R28, [R11+UR4+0x4080] ;  /* 0x004080040b1c783b */ /* 0x000eee0008000200 */
[C---:B--2---:R-:W-:Y:S08]  /*26a0*/  HMMA.16816.F32.BF16 R36, R40.reuse, R44, R36 ;  /* 0x0000002c2824723c */ /* 0x044ff00000041824 */
[----:B0-----:R-:W-:Y:S01]  /*26b0*/  HMMA.16816.F32.BF16 R52, R40, R48, R52 ;  /* 0x000000302834723c */ /* 0x001fe20000041834 */
[----:B------:R-:W0:Y:S11]  /*26c0*/  LDSM.16.M88.4 R40, [R11+UR4+0x6080] ;  /* 0x006080040b28783b */ /* 0x000e360008000200 */
[C---:B-1----:R-:W-:Y:S01]  /*26d0*/  HMMA.16816.F32.BF16 R44, R24.reuse, R46, R36 ;  /* 0x0000002e182c723c */ /* 0x042fe20000041824 */
[----:B------:R-:W1:Y:S07]  /*26e0*/  LDSM.16.MT88.4 R36, [R56+0x3800] ;  /* 0x003800003824783b */ /* 0x000e6e0000004200 */
[----:B------:R-:W-:Y:S01]  /*26f0*/  HMMA.16816.F32.BF16 R52, R24, R50, R52 ;  /* 0x000000321834723c */ /* 0x000fe20000041834 */
[----:B------:R-:W-:-:S11]  /*2700*/  VIADD R61, R61, 0xffffffff ;  /* 0xffffffff3d3d7836 */ /* 0x000fd60000000000 */
[----:B---3--:R-:W-:Y:S01]  /*2710*/  HMMA.16816.F32.BF16 R44, R32, R28, R44 ;  /* 0x0000001c202c723c */ /* 0x008fe2000004182c */
[----:B------:R-:W-:-:S07]  /*2720*/  ISETP.NE.U32.AND P0, PT, R61, RZ, PT ;  /* 0x000000ff3d00720c */ /* 0x000fce0003f05070 */
[----:B0-----:R-:W-:Y:S01]  /*2730*/  HMMA.16816.F32.BF16 R52, R32, R40, R52 ;  /* 0x000000282034723c */ /* 0x001fe20000041834 */
[----:B------:R-:W-:Y:S01]  /*2740*/  UIADD3 UR5, UPT, UPT, UR5, -0x80, URZ ;  /* 0xffffff8005057890 */ /* 0x000fe2000fffe0ff */
[----:B------:R-:W-:-:S04]  /*2750*/  IMAD.WIDE R100, R15, 0x2, R100 ;  /* 0x000000020f647825 */ /* 0x000fc800078e0264 */
[----:B------:R-:W-:-:S06]  /*2760*/  IMAD.WIDE R98, R15, 0x2, R98 ;  /* 0x000000020f627825 */ /* 0x000fcc00078e0262 */
[----:B-1----:R-:W-:Y:S01]  /*2770*/  HMMA.16816.F32.BF16 R32, R36, R30, R44 ;  /* 0x0000001e2420723c */ /* 0x002fe2000004182c */
[----:B------:R-:W-:-:S04]  /*2780*/  IMAD.WIDE R96, R15, 0x2, R96 ;  /* 0x000000020f607825 */ /* 0x000fc800078e0260 */
[----:B------:R-:W-:-:S03]  /*2790*/  IMAD.WIDE R94, R15, 0x2, R94 ;  /* 0x000000020f5e7825 */ /* 0x000fc600078e025e */
[----:B------:R-:W-:Y:S01]  /*27a0*/  HMMA.16816.F32.BF16 R48, R36, R42, R52 ;  /* 0x0000002a2430723c */ /* 0x000fe20000041834 */
[----:B------:R-:W-:-:S04]  /*27b0*/  IMAD.WIDE R92, R15, 0x2, R92 ;  /* 0x000000020f5c7825 */ /* 0x000fc800078e025c */
        /* <DEDUP_REMOVED lines=11> */
[----:B------:R-:W-:Y:S01]  /*2870*/  IMAD.WIDE R86, R12, 0x2, R86 ;  /* 0x000000020c567825 */ /* 0x000fe200078e0256 */
[----:B------:R-:W-:Y:S06]  /*2880*/  @P0 BRA `(.L_x_1) ;  /* 0xfffffff000a80947 */ /* 0x000fec000383ffff */
[----:B------:R-:W-:Y:S02]  /*2890*/  F2FP.BF16.F32.PACK_AB R35, R51, R35 ;  /* 0x000000233323723e */ /* 0x000fe400000010ff */
[----:B------:R-:W-:Y:S02]  /*28a0*/  F2FP.BF16.F32.PACK_AB R34, R50, R34 ;  /* 0x000000223222723e */ /* 0x000fe400000010ff */
[----:B------:R-:W-:Y:S02]  /*28b0*/  F2FP.BF16.F32.PACK_AB R33, R49, R33 ;  /* 0x000000213121723e */ /* 0x000fe400000010ff */
[----:B------:R-:W-:-:S07]  /*28c0*/  F2FP.BF16.F32.PACK_AB R32, R48, R32 ;  /* 0x000000203020723e */ /* 0x000fce00000010ff */
.L_x_0:
[----:B------:R-:W-:Y:S01]  /*28d0*/  BAR.SYNC.DEFER_BLOCKING 0x0 ;  /* 0x0000000000007b1d */ /* 0x000fe20000010000 */
[C---:B------:R-:W-:Y:S01]  /*28e0*/  IMAD.SHL.U32 R5, R0.reuse, 0x20, RZ ;  /* 0x0000002000057824 */ /* 0x040fe200078e00ff */
[C---:B------:R-:W-:Y:S01]  /*28f0*/  LOP3.LUT R8, R0.reuse, 0x1c, RZ, 0xc0, !PT ;  /* 0x0000001c00087812 */ /* 0x040fe200078ec0ff */
[----:B------:R-:W-:Y:S01]  /*2900*/  IMAD.SHL.U32 R6, R0, 0x10, RZ ;  /* 0x0000001000067824 */ /* 0x000fe200078e00ff */
[----:B------:R-:W-:Y:S01]  /*2910*/  LOP3.LUT R13, R4, 0x30, R65, 0xfe, !PT ;  /* 0x00000030040d7812 */ /* 0x000fe200078efe41 */
[----:B------:R-:W-:Y:S01]  /*2920*/  IMAD.SHL.U32 R0, R0, 0x100, RZ ;  /* 0x0000010000007824 */ /* 0x000fe200078e00ff */
[----:B------:R-:W-:Y:S01]  /*2930*/  LOP3.LUT R5, R5, 0x1060, RZ, 0xc0, !PT ;  /* 0x0000106005057812 */ /* 0x000fe200078ec0ff */
[----:B------:R-:W0:Y:S01]  /*2940*/  LDCU UR5, c[0x0][0x3b4] ;  /* 0x00007680ff0577ac */ /* 0x000e220008000800 */
[----:B------:R-:W-:Y:S02]  /*2950*/  LEA.HI R8, R67, R8, RZ, 0x1f ;  /* 0x0000000843087211 */ /* 0x000fe400078ff8ff */
[----:B------:R-:W-:Y:S01]  /*2960*/  LOP3.LUT R5, R5, 0x600, R6, 0xf8, !PT ;  /* 0x0000060005057812 */ /* 0x000fe200078ef806 */
[----:B------:R-:W1:Y:S01]  /*2970*/  LDCU.128 UR8, c[0x0][0x390] ;  /* 0x00007200ff0877ac */ /* 0x000e620008000c00 */
[----:B------:R-:W-:-:S02]  /*2980*/  LOP3.LUT R7, R0, 0x1800, RZ, 0xc0, !PT ;  /* 0x0000180000077812 */ /* 0x000fc400078ec0ff */
[----:B------:R-:W-:Y:S01]  /*2990*/  LOP3.LUT R5, R5, R8, RZ, 0x3c, !PT ;  /* 0x0000000805057212 */ /* 0x000fe200078e3cff */
[----:B------:R-:W2:Y:S01]  /*29a0*/  LDCU UR12, c[0x0][0x3b8] ;  /* 0x00007700ff0c77ac */ /* 0x000ea20008000800 */
[----:B------:R-:W-:Y:S01]  /*29b0*/  LOP3.LUT R0, R4, 0x38, R65, 0xfe, !PT ;  /* 0x0000003804007812 */ /* 0x000fe200078efe41 */
[----:B------:R-:W-:Y:S01]  /*29c0*/  IMAD R64, R64, 0x4, R7 ;  /* 0x0000000440407824 */ /* 0x000fe200078e0207 */
[----:B------:R-:W-:Y:S02]  /*29d0*/  LOP3.LUT R6, R5, 0x20, RZ, 0x3c, !PT ;  /* 0x0000002005067812 */ /* 0x000fe400078e3cff */
[----:B------:R-:W-:Y:S02]  /*29e0*/  LOP3.LUT R9, R4, 0x28, R65, 0xfe, !PT ;  /* 0x0000002804097812 */ /* 0x000fe400078efe41 */
[----:B------:R-:W-:Y:S01]  /*29f0*/  LOP3.LUT R64, R64, R3, RZ, 0x3c, !PT ;  /* 0x0000000340407212 */ /* 0x000fe200078e3cff */
[----:B------:R-:W-:Y:S01]  /*2a00*/  STS [R5+UR4], R32 ;  /* 0x0000002005007988 */ /* 0x000fe20008000804 */
[----:B------:R-:W-:-:S02]  /*2a10*/  LOP3.LUT R3, R4, R65, RZ, 0xfc, !PT ;  /* 0x0000004104037212 */ /* 0x000fc400078efcff */
[----:B------:R-:W-:Y:S01]  /*2a20*/  LOP3.LUT R8, R4, 0x18, R65, 0xfe, !PT ;  /* 0x0000001804087812 */ /* 0x000fe200078efe41 */
[----:B------:R0:W-:Y:S01]  /*2a30*/  STS [R5+UR4+0x100], R33 ;  /* 0x0001002105007988 */ /* 0x0001e20008000804 */
[----:B-1----:R-:W-:-:S03]  /*2a40*/  ISETP.GE.AND P0, PT, R2, UR10, PT ;  /* 0x0000000a02007c0c */ /* 0x002fc6000bf06270 */
[----:B------:R-:W-:Y:S01]  /*2a50*/  STS [R6+UR4+0x800], R34 ;  /* 0x0008002206007988 */ /* 0x000fe20008000804 */
[C---:B------:R-:W-:Y:S01]  /*2a60*/  ISETP.LT.AND P1, PT, R3.reuse, UR11, !P0 ;  /* 0x0000000b03007c0c */ /* 0x040fe2000c721270 */
[----:B--2---:R-:W-:Y:S02]  /*2a70*/  IMAD R3, R3, UR12, RZ ;  /* 0x0000000c03037c24 */ /* 0x004fe4000f8e02ff */
[----:B------:R1:W-:Y:S01]  /*2a80*/  STS [R6+UR4+0x900], R35 ;  /* 0x0009002306007988 */ /* 0x0003e20008000804 */
[----:B------:R-:W-:Y:S02]  /*2a90*/  IMAD R11, R8, UR12, RZ ;  /* 0x0000000c080b7c24 */ /* 0x000fe4000f8e02ff */
[----:B0-----:R-:W-:Y:S01]  /*2aa0*/  IMAD R5, R2, UR5, RZ ;  /* 0x0000000502057c24 */ /* 0x001fe2000f8e02ff */
[----:B------:R-:W-:Y:S01]  /*2ab0*/  BAR.SYNC.DEFER_BLOCKING 0x0 ;  /* 0x0000000000007b1d */ /* 0x000fe20000010000 */
[----:B------:R-:W-:Y:S01]  /*2ac0*/  LOP3.LUT R2, R4, 0x8, R65, 0xfe, !PT ;  /* 0x0000000804027812 */ /* 0x000fe200078efe41 */
[----:B------:R-:W-:-:S02]  /*2ad0*/  IMAD R15, R13, UR12, RZ ;  /* 0x0000000c0d0f7c24 */ /* 0x000fc4000f8e02ff */
[----:B------:R-:W-:Y:S01]  /*2ae0*/  LEA R17, P2, R5, UR8, 0x1 ;  /* 0x0000000805117c11 */ /* 0x000fe2000f8408ff */
[----:B------:R-:W-:Y:S01]  /*2af0*/  IMAD R14, R9, UR12, RZ ;  /* 0x0000000c090e7c24 */ /* 0x000fe2000f8e02ff */
[C---:B------:R-:W-:Y:S01]  /*2b00*/  ISETP.LT.AND P4, PT, R2.reuse, UR11, !P0 ;  /* 0x0000000b02007c0c */ /* 0x040fe2000c781270 */
[----:B------:R-:W-:Y:S01]  /*2b10*/  IMAD R7, R2, UR12, RZ ;  /* 0x0000000c02077c24 */ /* 0x000fe2000f8e02ff */
[----:B------:R-:W-:Y:S01]  /*2b20*/  LEA.HI.X.SX32 R18, R5, UR9, 0x1, P2 ;  /* 0x0000000905127c11 */ /* 0x000fe200090f0eff */
[----:B------:R-:W-:Y:S01]  /*2b30*/  IMAD R16, R0, UR12, RZ ;  /* 0x0000000c00107c24 */ /* 0x000fe2000f8e02ff */
[C-C-:B------:R-:W-:Y:S02]  /*2b40*/  LOP3.LUT R5, R4.reuse, 0x20, R65.reuse, 0xfe, !PT ;  /* 0x0000002004057812 */ /* 0x140fe400078efe41 */
[-C--:B------:R-:W-:Y:S02]  /*2b50*/  LEA R2, P2, R3, R17.reuse, 0x1 ;  /* 0x0000001103027211 */ /* 0x080fe400078408ff */
[----:B------:R-:W-:Y:S01]  /*2b60*/  LOP3.LUT R4, R4, 0x10, R65, 0xfe, !PT ;  /* 0x0000001004047812 */ /* 0x000fe200078efe41 */
[----:B------:R-:W-:Y:S01]  /*2b70*/  IMAD R12, R5, UR12, RZ ;  /* 0x0000000c050c7c24 */ /* 0x000fe2000f8e02ff */
[----:B-1----:R-:W-:-:S02]  /*2b80*/  LEA R6, P3, R7, R17, 0x1 ;  /* 0x0000001107067211 */ /* 0x002fc400078608ff */
[-C--:B------:R-:W-:Y:S01]  /*2b90*/  LEA.HI.X.SX32 R3, R3, R18.reuse, 0x1, P2 ;  /* 0x0000001203037211 */ /* 0x080fe200010f0eff */
[C---:B------:R-:W-:Y:S01]  /*2ba0*/  IMAD R10, R4.reuse, UR12, RZ ;  /* 0x0000000c040a7c24 */ /* 0x040fe2000f8e02ff */
[-C--:B------:R-:W-:Y:S02]  /*2bb0*/  LEA.HI.X.SX32 R7, R7, R18.reuse, 0x1, P3 ;  /* 0x0000001207077211 */ /* 0x080fe400018f0eff */
[----:B------:R-:W-:Y:S01]  /*2bc0*/  ISETP.LT.AND P5, PT, R4, UR11, !P0 ;  /* 0x0000000b04007c0c */ /* 0x000fe2000c7a1270 */
[----:B------:R-:W0:Y:S01]  /*2bd0*/  LDS R19, [R64+UR4] ;  /* 0x0000000440137984 */ /* 0x000e220008000800 */
[C---:B------:R-:W-:Y:S02]  /*2be0*/  LEA R4, P6, R10.reuse, R17, 0x1 ;  /* 0x000000110a047211 */ /* 0x040fe400078c08ff */
[----:B------:R-:W-:Y:S01]  /*2bf0*/  ISETP.LT.AND P3, PT, R5, UR11, !P0 ;  /* 0x0000000b05007c0c */ /* 0x000fe2000c761270 */
[----:B------:R-:W1:Y:S01]  /*2c00*/  LDS R21, [R64+UR4+0x200] ;  /* 0x0002000440157984 */ /* 0x000e620008000800 */
[----:B------:R-:W-:-:S03]  /*2c10*/  LEA.HI.X.SX32 R5, R10, R18, 0x1, P6 ;  /* 0x000000120a057211 */ /* 0x000fc600030f0eff */
[----:B------:R-:W2:Y:S04]  /*2c20*/  LDS R23, [R64+UR4+0x400] ;  /* 0x0004000440177984 */ /* 0x000ea80008000800 */
[----:B------:R-:W3:Y:S04]  /*2c30*/  LDS R25, [R64+UR4+0x600] ;  /* 0x0006000440197984 */ /* 0x000ee80008000800 */
[----:B0-----:R0:W-:Y:S04]  /*2c40*/  @P1 STG.E.U16 desc[UR6][R2.64], R19 ;  /* 0x0000001302001986 */ /* 0x0011e8000c101506 */
[----:B-1----:R1:W-:Y:S01]  /*2c50*/  @P4 STG.E.U16 desc[UR6][R6.64], R21 ;  /* 0x0000001506004986 */ /* 0x0023e2000c101506 */
[----:B------:R-:W-:-:S02]  /*2c60*/  ISETP.LT.AND P4, PT, R8, UR11, !P0 ;  /* 0x0000000b08007c0c */ /* 0x000fc4000c781270 */
[-C--:B------:R-:W-:Y:S01]  /*2c70*/  LEA R8, P6, R14, R17.reuse, 0x1 ;  /* 0x000000110e087211 */ /* 0x080fe200078c08ff */
[----:B--2---:R2:W-:Y:S01]  /*2c80*/  @P5 STG.E.U16 desc[UR6][R4.64], R23 ;  /* 0x0000001704005986 */ /* 0x0045e2000c101506 */
[-C--:B0-----:R-:W-:Y:S02]  /*2c90*/  LEA R2, P1, R11, R17.reuse, 0x1 ;  /* 0x000000110b027211 */ /* 0x081fe400078208ff */
[----:B------:R-:W-:Y:S02]  /*2ca0*/  PRMT R19, R19, 0x7632, R19 ;  /* 0x0000763213137816 */ /* 0x000fe40000000013 */
[-C--:B-1----:R-:W-:Y:S02]  /*2cb0*/  LEA R6, P2, R12, R17.reuse, 0x1 ;  /* 0x000000110c067211 */ /* 0x082fe400078408ff */
[----:B------:R-:W-:Y:S02]  /*2cc0*/  LEA.HI.X.SX32 R3, R11, R18, 0x1, P1 ;  /* 0x000000120b037211 */ /* 0x000fe400008f0eff */
[----:B------:R-:W-:-:S02]  /*2cd0*/  LEA R10, P1, R15, R17, 0x1 ;  /* 0x000000110f0a7211 */ /* 0x000fc400078208ff */
[-C--:B------:R-:W-:Y:S01]  /*2ce0*/  LEA.HI.X.SX32 R7, R12, R18.reuse, 0x1, P2 ;  /* 0x000000120c077211 */ /* 0x080fe200010f0eff */
[----:B---3--:R0:W-:Y:S01]  /*2cf0*/  @P4 STG.E.U16 desc[UR6][R2.64], R25 ;  /* 0x0000001902004986 */ /* 0x0081e2000c101506 */
[----:B------:R-:W-:Y:S02]  /*2d00*/  ISETP.LT.AND P2, PT, R9, UR11, !P0 ;  /* 0x0000000b09007c0c */ /* 0x000fe4000c741270 */
[-C--:B------:R-:W-:Y:S01]  /*2d10*/  LEA.HI.X.SX32 R11, R15, R18.reuse, 0x1, P1 ;  /* 0x000000120f0b7211 */ /* 0x080fe200008f0eff */
[----:B------:R0:W-:Y:S01]  /*2d20*/  @P3 STG.E.U16 desc[UR6][R6.64], R19 ;  /* 0x0000001306003986 */ /* 0x0001e2000c101506 */
[----:B------:R-:W-:Y:S02]  /*2d30*/  ISETP.LT.AND P1, PT, R13, UR11, !P0 ;  /* 0x0000000b0d007c0c */ /* 0x000fe4000c721270 */
[----:B------:R-:W-:Y:S02]  /*2d40*/  ISETP.LT.AND P0, PT, R0, UR11, !P0 ;  /* 0x0000000b00007c0c */ /* 0x000fe4000c701270 */
[----:B------:R-:W-:-:S02]  /*2d50*/  LEA.HI.X.SX32 R9, R14, R18, 0x1, P6 ;  /* 0x000000120e097211 */ /* 0x000fc400030f0eff */
[----:B------:R-:W-:Y:S02]  /*2d60*/  PRMT R21, R21, 0x7632, R21 ;  /* 0x0000763215157816 */ /* 0x000fe40000000015 */
[----:B--2---:R-:W-:Y:S02]  /*2d70*/  PRMT R5, R23, 0x7632, R5 ;  /* 0x0000763217057816 */ /* 0x004fe40000000005 */
[C---:B------:R-:W-:Y:S01]  /*2d80*/  LEA R12, P6, R16.reuse, R17, 0x1 ;  /* 0x00000011100c7211 */ /* 0x040fe200078c08ff */
[----:B------:R0:W-:Y:S03]  /*2d90*/  @P2 STG.E.U16 desc[UR6][R8.64], R21 ;  /* 0x0000001508002986 */ /* 0x0001e6000c101506 */
[----:B------:R-:W-:Y:S01]  /*2da0*/  LEA.HI.X.SX32 R13, R16, R18, 0x1, P6 ;  /* 0x00000012100d7211 */ /* 0x000fe200030f0eff */
[----:B------:R0:W-:Y:S01]  /*2db0*/  @P1 STG.E.U16 desc[UR6][R10.64], R5 ;  /* 0x000000050a001986 */ /* 0x0001e2000c101506 */
[----:B------:R-:W-:Y:S07]  /*2dc0*/  @!P0 EXIT ;  /* 0x000000000000894d */ /* 0x000fee0003800000 */
[----:B0-----:R-:W-:-:S05]  /*2dd0*/  PRMT R6, R25, 0x7632, R6 ;  /* 0x0000763219067816 */ /* 0x001fca0000000006 */
[----:B------:R-:W-:Y:S01]  /*2de0*/  STG.E.U16 desc[UR6][R12.64], R6 ;  /* 0x000000060c007986 */ /* 0x000fe2000c101506 */
[----:B------:R-:W-:Y:S05]  /*2df0*/  EXIT ;  /* 0x000000000000794d */ /* 0x000fea0003800000 */
.L_x_2:
[----:B------:R-:W-:-:S00]  /*2e00*/  BRA `(.L_x_2) ;  /* 0xfffffffc00fc7947 */ /* 0x000fc0000383ffff */
[----:B------:R-:W-:-:S00]  /*2e10*/  NOP ;  /* 0x0000000000007918 */ /* 0x000fc00000000000 */
        /* <DEDUP_REMOVED lines=14> */
.L_x_3:


//--------------------- .nv.shared.matmul_kernel  --------------------------
	.section	.nv.shared.matmul_kernel,"aw",@nobits
	.sectionflags	@""
	.align	16
	.zero		1024


//--------------------- .nv.shared.reserved.0     --------------------------
	.section	.nv.shared.reserved.0,"aw",@nobits
	.weak		__nv_reservedSMEM_offset_0_alias
	.size		__nv_reservedSMEM_offset_0_alias, 0, 64
	.other		__nv_reservedSMEM_offset_0_alias,@"STO_CUDA_RESERVED_SHARED STV_DEFAULT"
__nv_reservedSMEM_offset_0_alias:
	.zero		0
	.zero		64


//--------------------- .nv.constant0.matmul_kernel --------------------------
	.section	.nv.constant0.matmul_kernel,"a",@progbits
	.sectionflags	@""
	.align	4
.nv.constant0.matmul_kernel:
	.zero		976


//--------------------- SYMBOLS --------------------------

	.type		.nv.reservedSmem.offset0,@object
	.size		.nv.reservedSmem.offset0,0x4
	.type		.nv.reservedSmem.cap,@object
	.size		.nv.reservedSmem.cap,0x4
